//
// Generated by NVIDIA NVVM Compiler
//
// Compiler Build ID: CL-36424714
// Cuda compilation tools, release 13.0, V13.0.88
// Based on NVVM 20.0.0
//

.version 9.0
.target sm_100
.address_size 64

	// .globl	_ZN6device18density_saturatingEPN6thrust24THRUST_300001_SM_1000_NS7complexIdEEPKS3_PKddjj
.func  (.param .align 16 .b8 func_retval0[16]) __internal_trig_reduction_slowpathd
(
	.param .b64 __internal_trig_reduction_slowpathd_param_0
)
;
.global .align 1 .b8 _ZN34_INTERNAL_ad334a7f_4_k_cu_fb49dd714cuda3std3__45__cpo5beginE[1];
.global .align 1 .b8 _ZN34_INTERNAL_ad334a7f_4_k_cu_fb49dd714cuda3std3__45__cpo3endE[1];
.global .align 1 .b8 _ZN34_INTERNAL_ad334a7f_4_k_cu_fb49dd714cuda3std3__45__cpo6cbeginE[1];
.global .align 1 .b8 _ZN34_INTERNAL_ad334a7f_4_k_cu_fb49dd714cuda3std3__45__cpo4cendE[1];
.global .align 1 .b8 _ZN34_INTERNAL_ad334a7f_4_k_cu_fb49dd714cuda3std3__45__cpo6rbeginE[1];
.global .align 1 .b8 _ZN34_INTERNAL_ad334a7f_4_k_cu_fb49dd714cuda3std3__45__cpo4rendE[1];
.global .align 1 .b8 _ZN34_INTERNAL_ad334a7f_4_k_cu_fb49dd714cuda3std3__45__cpo7crbeginE[1];
.global .align 1 .b8 _ZN34_INTERNAL_ad334a7f_4_k_cu_fb49dd714cuda3std3__45__cpo5crendE[1];
.global .align 1 .b8 _ZN34_INTERNAL_ad334a7f_4_k_cu_fb49dd714cuda3std3__436_GLOBAL__N__ad334a7f_4_k_cu_fb49dd716ignoreE[1];
.global .align 1 .b8 _ZN34_INTERNAL_ad334a7f_4_k_cu_fb49dd714cuda3std3__419piecewise_constructE[1];
.global .align 1 .b8 _ZN34_INTERNAL_ad334a7f_4_k_cu_fb49dd714cuda3std3__48in_placeE[1];
.global .align 1 .b8 _ZN34_INTERNAL_ad334a7f_4_k_cu_fb49dd714cuda3std3__420unreachable_sentinelE[1];
.global .align 1 .b8 _ZN34_INTERNAL_ad334a7f_4_k_cu_fb49dd714cuda3std6ranges3__45__cpo4swapE[1];
.global .align 1 .b8 _ZN34_INTERNAL_ad334a7f_4_k_cu_fb49dd714cuda3std6ranges3__45__cpo9iter_moveE[1];
.global .align 1 .b8 _ZN34_INTERNAL_ad334a7f_4_k_cu_fb49dd714cuda3std6ranges3__45__cpo5beginE[1];
.global .align 1 .b8 _ZN34_INTERNAL_ad334a7f_4_k_cu_fb49dd714cuda3std6ranges3__45__cpo3endE[1];
.global .align 1 .b8 _ZN34_INTERNAL_ad334a7f_4_k_cu_fb49dd714cuda3std6ranges3__45__cpo6cbeginE[1];
.global .align 1 .b8 _ZN34_INTERNAL_ad334a7f_4_k_cu_fb49dd714cuda3std6ranges3__45__cpo4cendE[1];
.global .align 1 .b8 _ZN34_INTERNAL_ad334a7f_4_k_cu_fb49dd714cuda3std6ranges3__45__cpo7advanceE[1];
.global .align 1 .b8 _ZN34_INTERNAL_ad334a7f_4_k_cu_fb49dd714cuda3std6ranges3__45__cpo9iter_swapE[1];
.global .align 1 .b8 _ZN34_INTERNAL_ad334a7f_4_k_cu_fb49dd714cuda3std6ranges3__45__cpo4nextE[1];
.global .align 1 .b8 _ZN34_INTERNAL_ad334a7f_4_k_cu_fb49dd714cuda3std6ranges3__45__cpo4prevE[1];
.global .align 1 .b8 _ZN34_INTERNAL_ad334a7f_4_k_cu_fb49dd714cuda3std6ranges3__45__cpo4dataE[1];
.global .align 1 .b8 _ZN34_INTERNAL_ad334a7f_4_k_cu_fb49dd714cuda3std6ranges3__45__cpo5cdataE[1];
.global .align 1 .b8 _ZN34_INTERNAL_ad334a7f_4_k_cu_fb49dd714cuda3std6ranges3__45__cpo4sizeE[1];
.global .align 1 .b8 _ZN34_INTERNAL_ad334a7f_4_k_cu_fb49dd714cuda3std6ranges3__45__cpo5ssizeE[1];
.global .align 1 .b8 _ZN34_INTERNAL_ad334a7f_4_k_cu_fb49dd714cuda3std6ranges3__45__cpo8distanceE[1];
.global .align 1 .b8 _ZN34_INTERNAL_ad334a7f_4_k_cu_fb49dd716thrust24THRUST_300001_SM_1000_NS6system6detail10sequential3seqE[1];
.global .align 8 .b8 __cudart_i2opi_d[144] = {8, 93, 141, 31, 177, 95, 251, 107, 234, 146, 82, 138, 247, 57, 7, 61, 123, 241, 229, 235, 199, 186, 39, 117, 45, 234, 95, 158, 102, 63, 70, 79, 183, 9, 203, 39, 207, 126, 54, 109, 31, 109, 10, 90, 139, 17, 47, 239, 15, 152, 5, 222, 255, 151, 248, 31, 59, 40, 249, 189, 139, 95, 132, 156, 244, 57, 83, 131, 57, 214, 145, 57, 65, 126, 95, 180, 38, 112, 156, 233, 132, 68, 187, 46, 245, 53, 130, 232, 62, 167, 41, 177, 28, 235, 29, 254, 28, 146, 209, 9, 234, 46, 73, 6, 224, 210, 77, 66, 58, 110, 36, 183, 97, 197, 187, 222, 171, 99, 81, 254, 65, 144, 67, 60, 153, 149, 98, 219, 192, 221, 52, 245, 209, 87, 39, 252, 41, 21, 68, 78, 110, 131, 249, 162};
.global .align 16 .b8 __cudart_sin_cos_coeffs[128] = {70, 210, 176, 44, 241, 229, 90, 190, 146, 227, 172, 105, 227, 29, 199, 62, 161, 98, 219, 25, 160, 1, 42, 191, 24, 8, 17, 17, 17, 17, 129, 63, 84, 85, 85, 85, 85, 85, 197, 191, 0, 0, 0, 0, 0, 0, 0, 0, 0, 0, 0, 0, 0, 0, 0, 0, 100, 129, 253, 32, 131, 255, 168, 189, 40, 133, 239, 193, 167, 238, 33, 62, 217, 230, 6, 142, 79, 126, 146, 190, 233, 188, 221, 25, 160, 1, 250, 62, 71, 93, 193, 22, 108, 193, 86, 191, 81, 85, 85, 85, 85, 85, 165, 63, 0, 0, 0, 0, 0, 0, 224, 191, 0, 0, 0, 0, 0, 0, 240, 63};

.visible .entry _ZN6device18density_saturatingEPN6thrust24THRUST_300001_SM_1000_NS7complexIdEEPKS3_PKddjj(
	.param .u64 .ptr .align 1 _ZN6device18density_saturatingEPN6thrust24THRUST_300001_SM_1000_NS7complexIdEEPKS3_PKddjj_param_0,
	.param .u64 .ptr .align 1 _ZN6device18density_saturatingEPN6thrust24THRUST_300001_SM_1000_NS7complexIdEEPKS3_PKddjj_param_1,
	.param .u64 .ptr .align 1 _ZN6device18density_saturatingEPN6thrust24THRUST_300001_SM_1000_NS7complexIdEEPKS3_PKddjj_param_2,
	.param .f64 _ZN6device18density_saturatingEPN6thrust24THRUST_300001_SM_1000_NS7complexIdEEPKS3_PKddjj_param_3,
	.param .u32 _ZN6device18density_saturatingEPN6thrust24THRUST_300001_SM_1000_NS7complexIdEEPKS3_PKddjj_param_4,
	.param .u32 _ZN6device18density_saturatingEPN6thrust24THRUST_300001_SM_1000_NS7complexIdEEPKS3_PKddjj_param_5
)
{
	.reg .pred 	%p<4>;
	.reg .b32 	%r<14>;
	.reg .b64 	%rd<12>;
	.reg .b64 	%fd<11>;

	ld.param.u64 	%rd1, [_ZN6device18density_saturatingEPN6thrust24THRUST_300001_SM_1000_NS7complexIdEEPKS3_PKddjj_param_0];
	ld.param.u64 	%rd2, [_ZN6device18density_saturatingEPN6thrust24THRUST_300001_SM_1000_NS7complexIdEEPKS3_PKddjj_param_1];
	ld.param.u64 	%rd3, [_ZN6device18density_saturatingEPN6thrust24THRUST_300001_SM_1000_NS7complexIdEEPKS3_PKddjj_param_2];
	ld.param.f64 	%fd1, [_ZN6device18density_saturatingEPN6thrust24THRUST_300001_SM_1000_NS7complexIdEEPKS3_PKddjj_param_3];
	ld.param.u32 	%r3, [_ZN6device18density_saturatingEPN6thrust24THRUST_300001_SM_1000_NS7complexIdEEPKS3_PKddjj_param_4];
	ld.param.u32 	%r4, [_ZN6device18density_saturatingEPN6thrust24THRUST_300001_SM_1000_NS7complexIdEEPKS3_PKddjj_param_5];
	mov.u32 	%r6, %ctaid.x;
	mov.u32 	%r7, %ntid.x;
	mov.u32 	%r8, %tid.x;
	mad.lo.s32 	%r1, %r6, %r7, %r8;
	mov.u32 	%r9, %ctaid.y;
	mov.u32 	%r10, %ntid.y;
	mov.u32 	%r11, %tid.y;
	mad.lo.s32 	%r12, %r9, %r10, %r11;
	setp.ge.u32 	%p1, %r1, %r3;
	setp.ge.u32 	%p2, %r12, %r4;
	or.pred  	%p3, %p1, %p2;
	@%p3 bra 	$L__BB0_2;
	cvta.to.global.u64 	%rd4, %rd2;
	cvta.to.global.u64 	%rd5, %rd3;
	cvta.to.global.u64 	%rd6, %rd1;
	mad.lo.s32 	%r13, %r3, %r12, %r1;
	mul.wide.u32 	%rd7, %r13, 16;
	add.s64 	%rd8, %rd4, %rd7;
	ld.global.v2.f64 	{%fd2, %fd3}, [%rd8];
	mul.f64 	%fd4, %fd3, %fd3;
	fma.rn.f64 	%fd5, %fd2, %fd2, %fd4;
	mul.wide.u32 	%rd9, %r13, 8;
	add.s64 	%rd10, %rd5, %rd9;
	ld.global.f64 	%fd6, [%rd10];
	fma.rn.f64 	%fd7, %fd1, %fd5, 0d3FF0000000000000;
	div.rn.f64 	%fd8, %fd5, %fd7;
	mul.f64 	%fd9, %fd6, %fd8;
	add.s64 	%rd11, %rd6, %rd7;
	mov.f64 	%fd10, 0d0000000000000000;
	st.global.v2.f64 	[%rd11], {%fd9, %fd10};
$L__BB0_2:
	ret;

}
	// .globl	_ZN6device22nonlin_part_saturatingEPN6thrust24THRUST_300001_SM_1000_NS7complexIdEEPKS3_S6_S3_jj
.visible .entry _ZN6device22nonlin_part_saturatingEPN6thrust24THRUST_300001_SM_1000_NS7complexIdEEPKS3_S6_S3_jj(
	.param .u64 .ptr .align 1 _ZN6device22nonlin_part_saturatingEPN6thrust24THRUST_300001_SM_1000_NS7complexIdEEPKS3_S6_S3_jj_param_0,
	.param .u64 .ptr .align 1 _ZN6device22nonlin_part_saturatingEPN6thrust24THRUST_300001_SM_1000_NS7complexIdEEPKS3_S6_S3_jj_param_1,
	.param .u64 .ptr .align 1 _ZN6device22nonlin_part_saturatingEPN6thrust24THRUST_300001_SM_1000_NS7complexIdEEPKS3_S6_S3_jj_param_2,
	.param .align 16 .b8 _ZN6device22nonlin_part_saturatingEPN6thrust24THRUST_300001_SM_1000_NS7complexIdEEPKS3_S6_S3_jj_param_3[16],
	.param .u32 _ZN6device22nonlin_part_saturatingEPN6thrust24THRUST_300001_SM_1000_NS7complexIdEEPKS3_S6_S3_jj_param_4,
	.param .u32 _ZN6device22nonlin_part_saturatingEPN6thrust24THRUST_300001_SM_1000_NS7complexIdEEPKS3_S6_S3_jj_param_5
)
{
	.reg .pred 	%p<45>;
	.reg .b16 	%rs<5>;
	.reg .b32 	%r<145>;
	.reg .b32 	%f<7>;
	.reg .b64 	%rd<42>;
	.reg .b64 	%fd<302>;

	ld.param.u64 	%rd2, [_ZN6device22nonlin_part_saturatingEPN6thrust24THRUST_300001_SM_1000_NS7complexIdEEPKS3_S6_S3_jj_param_0];
	ld.param.u64 	%rd3, [_ZN6device22nonlin_part_saturatingEPN6thrust24THRUST_300001_SM_1000_NS7complexIdEEPKS3_S6_S3_jj_param_1];
	ld.param.u64 	%rd4, [_ZN6device22nonlin_part_saturatingEPN6thrust24THRUST_300001_SM_1000_NS7complexIdEEPKS3_S6_S3_jj_param_2];
	ld.param.v2.f64 	{%fd60, %fd61}, [_ZN6device22nonlin_part_saturatingEPN6thrust24THRUST_300001_SM_1000_NS7complexIdEEPKS3_S6_S3_jj_param_3];
	ld.param.u32 	%r42, [_ZN6device22nonlin_part_saturatingEPN6thrust24THRUST_300001_SM_1000_NS7complexIdEEPKS3_S6_S3_jj_param_4];
	ld.param.u32 	%r43, [_ZN6device22nonlin_part_saturatingEPN6thrust24THRUST_300001_SM_1000_NS7complexIdEEPKS3_S6_S3_jj_param_5];
	mov.u32 	%r45, %ctaid.x;
	mov.u32 	%r46, %ntid.x;
	mov.u32 	%r47, %tid.x;
	mad.lo.s32 	%r1, %r45, %r46, %r47;
	mov.u32 	%r48, %ctaid.y;
	mov.u32 	%r49, %ntid.y;
	mov.u32 	%r50, %tid.y;
	mad.lo.s32 	%r51, %r48, %r49, %r50;
	setp.ge.u32 	%p1, %r1, %r42;
	setp.ge.u32 	%p2, %r51, %r43;
	or.pred  	%p3, %p1, %p2;
	@%p3 bra 	$L__BB1_48;
	cvta.to.global.u64 	%rd5, %rd4;
	cvta.to.global.u64 	%rd6, %rd3;
	mad.lo.s32 	%r3, %r42, %r51, %r1;
	mul.wide.u32 	%rd7, %r3, 16;
	add.s64 	%rd8, %rd5, %rd7;
	ld.global.v2.f64 	{%fd62, %fd63}, [%rd8];
	add.s64 	%rd1, %rd6, %rd7;
	mul.f64 	%fd64, %fd60, %fd62;
	mul.f64 	%fd65, %fd61, %fd63;
	sub.f64 	%fd1, %fd64, %fd65;
	mul.f64 	%fd66, %fd60, %fd63;
	fma.rn.f64 	%fd301, %fd61, %fd62, %fd66;
	mov.b64 	%rd9, %fd301;
	mov.b64 	{%r52, %r53}, %rd9;
	and.b32  	%r4, %r53, 2147483647;
	or.b32  	%r54, %r4, %r52;
	setp.ne.s32 	%p4, %r54, 0;
	@%p4 bra 	$L__BB1_5;
	fma.rn.f64 	%fd263, %fd1, 0d3FF71547652B82FE, 0d4338000000000000;
	{
	.reg .b32 %temp; 
	mov.b64 	{%r5, %temp}, %fd263;
	}
	mov.f64 	%fd264, 0dC338000000000000;
	add.rn.f64 	%fd265, %fd263, %fd264;
	fma.rn.f64 	%fd266, %fd265, 0dBFE62E42FEFA39EF, %fd1;
	fma.rn.f64 	%fd267, %fd265, 0dBC7ABC9E3B39803F, %fd266;
	fma.rn.f64 	%fd268, %fd267, 0d3E5ADE1569CE2BDF, 0d3E928AF3FCA213EA;
	fma.rn.f64 	%fd269, %fd268, %fd267, 0d3EC71DEE62401315;
	fma.rn.f64 	%fd270, %fd269, %fd267, 0d3EFA01997C89EB71;
	fma.rn.f64 	%fd271, %fd270, %fd267, 0d3F2A01A014761F65;
	fma.rn.f64 	%fd272, %fd271, %fd267, 0d3F56C16C1852B7AF;
	fma.rn.f64 	%fd273, %fd272, %fd267, 0d3F81111111122322;
	fma.rn.f64 	%fd274, %fd273, %fd267, 0d3FA55555555502A1;
	fma.rn.f64 	%fd275, %fd274, %fd267, 0d3FC5555555555511;
	fma.rn.f64 	%fd276, %fd275, %fd267, 0d3FE000000000000B;
	fma.rn.f64 	%fd277, %fd276, %fd267, 0d3FF0000000000000;
	fma.rn.f64 	%fd278, %fd277, %fd267, 0d3FF0000000000000;
	{
	.reg .b32 %temp; 
	mov.b64 	{%r6, %temp}, %fd278;
	}
	{
	.reg .b32 %temp; 
	mov.b64 	{%temp, %r7}, %fd278;
	}
	shl.b32 	%r124, %r5, 20;
	add.s32 	%r125, %r124, %r7;
	mov.b64 	%fd300, {%r6, %r125};
	{
	.reg .b32 %temp; 
	mov.b64 	{%temp, %r126}, %fd1;
	}
	mov.b32 	%f6, %r126;
	abs.f32 	%f1, %f6;
	setp.lt.f32 	%p42, %f1, 0f4086232B;
	@%p42 bra 	$L__BB1_47;
	setp.lt.f64 	%p43, %fd1, 0d0000000000000000;
	add.f64 	%fd279, %fd1, 0d7FF0000000000000;
	selp.f64 	%fd300, 0d0000000000000000, %fd279, %p43;
	setp.geu.f32 	%p44, %f1, 0f40874800;
	@%p44 bra 	$L__BB1_47;
	shr.u32 	%r127, %r5, 31;
	add.s32 	%r128, %r5, %r127;
	shr.s32 	%r129, %r128, 1;
	shl.b32 	%r130, %r129, 20;
	add.s32 	%r131, %r7, %r130;
	mov.b64 	%fd280, {%r6, %r131};
	sub.s32 	%r132, %r5, %r129;
	shl.b32 	%r133, %r132, 20;
	add.s32 	%r134, %r133, 1072693248;
	mov.b32 	%r135, 0;
	mov.b64 	%fd281, {%r135, %r134};
	mul.f64 	%fd300, %fd281, %fd280;
	bra.uni 	$L__BB1_47;
$L__BB1_5:
	mov.b64 	%rd10, %fd1;
	mov.b64 	{%r9, %r8}, %rd10;
	and.b32  	%r10, %r8, 2147483647;
	or.b32  	%r55, %r10, %r9;
	setp.ne.s32 	%p5, %r55, 0;
	@%p5 bra 	$L__BB1_16;
	abs.f64 	%fd6, %fd301;
	setp.neu.f64 	%p34, %fd6, 0d7FF0000000000000;
	@%p34 bra 	$L__BB1_8;
	mov.f64 	%fd218, 0d0000000000000000;
	mul.rn.f64 	%fd290, %fd301, %fd218;
	mov.b32 	%r137, 1;
	bra.uni 	$L__BB1_11;
$L__BB1_8:
	mul.f64 	%fd213, %fd301, 0d3FE45F306DC9C883;
	cvt.rni.s32.f64 	%r136, %fd213;
	cvt.rn.f64.s32 	%fd214, %r136;
	fma.rn.f64 	%fd215, %fd214, 0dBFF921FB54442D18, %fd301;
	fma.rn.f64 	%fd216, %fd214, 0dBC91A62633145C00, %fd215;
	fma.rn.f64 	%fd290, %fd214, 0dB97B839A252049C0, %fd216;
	setp.ltu.f64 	%p35, %fd6, 0d41E0000000000000;
	@%p35 bra 	$L__BB1_10;
	{ // callseq 4, 0
	.param .b64 param0;
	st.param.f64 	[param0], %fd301;
	.param .align 16 .b8 retval0[16];
	call.uni (retval0), 
	__internal_trig_reduction_slowpathd, 
	(
	param0
	);
	ld.param.f64 	%fd290, [retval0];
	ld.param.b32 	%r136, [retval0+8];
	} // callseq 4
$L__BB1_10:
	add.s32 	%r137, %r136, 1;
$L__BB1_11:
	setp.neu.f64 	%p36, %fd6, 0d7FF0000000000000;
	shl.b32 	%r116, %r137, 6;
	cvt.u64.u32 	%rd31, %r116;
	and.b64  	%rd32, %rd31, 64;
	mov.u64 	%rd33, __cudart_sin_cos_coeffs;
	add.s64 	%rd34, %rd33, %rd32;
	mul.rn.f64 	%fd219, %fd290, %fd290;
	and.b32  	%r117, %r137, 1;
	setp.eq.b32 	%p37, %r117, 1;
	selp.f64 	%fd220, 0dBDA8FF8320FD8164, 0d3DE5DB65F9785EBA, %p37;
	ld.global.nc.v2.f64 	{%fd221, %fd222}, [%rd34];
	fma.rn.f64 	%fd223, %fd220, %fd219, %fd221;
	fma.rn.f64 	%fd224, %fd223, %fd219, %fd222;
	ld.global.nc.v2.f64 	{%fd225, %fd226}, [%rd34+16];
	fma.rn.f64 	%fd227, %fd224, %fd219, %fd225;
	fma.rn.f64 	%fd228, %fd227, %fd219, %fd226;
	ld.global.nc.v2.f64 	{%fd229, %fd230}, [%rd34+32];
	fma.rn.f64 	%fd231, %fd228, %fd219, %fd229;
	fma.rn.f64 	%fd232, %fd231, %fd219, %fd230;
	fma.rn.f64 	%fd233, %fd232, %fd290, %fd290;
	fma.rn.f64 	%fd234, %fd232, %fd219, 0d3FF0000000000000;
	selp.f64 	%fd235, %fd234, %fd233, %p37;
	and.b32  	%r118, %r137, 2;
	setp.eq.s32 	%p38, %r118, 0;
	mov.f64 	%fd236, 0d0000000000000000;
	sub.f64 	%fd237, %fd236, %fd235;
	selp.f64 	%fd300, %fd235, %fd237, %p38;
	@%p36 bra 	$L__BB1_13;
	mov.f64 	%fd243, 0d0000000000000000;
	mul.rn.f64 	%fd291, %fd301, %fd243;
	mov.b32 	%r138, 0;
	bra.uni 	$L__BB1_15;
$L__BB1_13:
	mul.f64 	%fd238, %fd301, 0d3FE45F306DC9C883;
	cvt.rni.s32.f64 	%r138, %fd238;
	cvt.rn.f64.s32 	%fd239, %r138;
	fma.rn.f64 	%fd240, %fd239, 0dBFF921FB54442D18, %fd301;
	fma.rn.f64 	%fd241, %fd239, 0dBC91A62633145C00, %fd240;
	fma.rn.f64 	%fd291, %fd239, 0dB97B839A252049C0, %fd241;
	setp.ltu.f64 	%p39, %fd6, 0d41E0000000000000;
	@%p39 bra 	$L__BB1_15;
	{ // callseq 5, 0
	.param .b64 param0;
	st.param.f64 	[param0], %fd301;
	.param .align 16 .b8 retval0[16];
	call.uni (retval0), 
	__internal_trig_reduction_slowpathd, 
	(
	param0
	);
	ld.param.f64 	%fd291, [retval0];
	ld.param.b32 	%r138, [retval0+8];
	} // callseq 5
$L__BB1_15:
	shl.b32 	%r121, %r138, 6;
	cvt.u64.u32 	%rd35, %r121;
	and.b64  	%rd36, %rd35, 64;
	add.s64 	%rd38, %rd33, %rd36;
	mul.rn.f64 	%fd244, %fd291, %fd291;
	and.b32  	%r122, %r138, 1;
	setp.eq.b32 	%p40, %r122, 1;
	selp.f64 	%fd245, 0dBDA8FF8320FD8164, 0d3DE5DB65F9785EBA, %p40;
	ld.global.nc.v2.f64 	{%fd246, %fd247}, [%rd38];
	fma.rn.f64 	%fd248, %fd245, %fd244, %fd246;
	fma.rn.f64 	%fd249, %fd248, %fd244, %fd247;
	ld.global.nc.v2.f64 	{%fd250, %fd251}, [%rd38+16];
	fma.rn.f64 	%fd252, %fd249, %fd244, %fd250;
	fma.rn.f64 	%fd253, %fd252, %fd244, %fd251;
	ld.global.nc.v2.f64 	{%fd254, %fd255}, [%rd38+32];
	fma.rn.f64 	%fd256, %fd253, %fd244, %fd254;
	fma.rn.f64 	%fd257, %fd256, %fd244, %fd255;
	fma.rn.f64 	%fd258, %fd257, %fd291, %fd291;
	fma.rn.f64 	%fd259, %fd257, %fd244, 0d3FF0000000000000;
	selp.f64 	%fd260, %fd259, %fd258, %p40;
	and.b32  	%r123, %r138, 2;
	setp.eq.s32 	%p41, %r123, 0;
	mov.f64 	%fd261, 0d0000000000000000;
	sub.f64 	%fd262, %fd261, %fd260;
	selp.f64 	%fd301, %fd260, %fd262, %p41;
	bra.uni 	$L__BB1_47;
$L__BB1_16:
	setp.lt.u32 	%p6, %r4, 2146435072;
	@%p6 bra 	$L__BB1_20;
	setp.eq.s32 	%p30, %r9, 0;
	setp.eq.s32 	%p31, %r10, 2146435072;
	and.pred  	%p32, %p30, %p31;
	@%p32 bra 	$L__BB1_19;
	sub.f64 	%fd300, %fd301, %fd301;
	mov.f64 	%fd301, %fd300;
	bra.uni 	$L__BB1_47;
$L__BB1_19:
	setp.gt.s32 	%p33, %r8, -1;
	sub.f64 	%fd212, %fd301, %fd301;
	selp.f64 	%fd300, %fd1, 0d0000000000000000, %p33;
	selp.f64 	%fd301, %fd212, 0d0000000000000000, %p33;
	bra.uni 	$L__BB1_47;
$L__BB1_20:
	add.s32 	%r56, %r8, -1082535490;
	setp.gt.u32 	%p7, %r56, 1084066;
	@%p7 bra 	$L__BB1_34;
	add.f64 	%fd21, %fd1, 0dC0937BE319BA0DA4;
	fma.rn.f64 	%fd137, %fd21, 0d3FF71547652B82FE, 0d4338000000000000;
	{
	.reg .b32 %temp; 
	mov.b64 	{%r19, %temp}, %fd137;
	}
	mov.f64 	%fd138, 0dC338000000000000;
	add.rn.f64 	%fd139, %fd137, %fd138;
	fma.rn.f64 	%fd140, %fd139, 0dBFE62E42FEFA39EF, %fd21;
	fma.rn.f64 	%fd141, %fd139, 0dBC7ABC9E3B39803F, %fd140;
	fma.rn.f64 	%fd142, %fd141, 0d3E5ADE1569CE2BDF, 0d3E928AF3FCA213EA;
	fma.rn.f64 	%fd143, %fd142, %fd141, 0d3EC71DEE62401315;
	fma.rn.f64 	%fd144, %fd143, %fd141, 0d3EFA01997C89EB71;
	fma.rn.f64 	%fd145, %fd144, %fd141, 0d3F2A01A014761F65;
	fma.rn.f64 	%fd146, %fd145, %fd141, 0d3F56C16C1852B7AF;
	fma.rn.f64 	%fd147, %fd146, %fd141, 0d3F81111111122322;
	fma.rn.f64 	%fd148, %fd147, %fd141, 0d3FA55555555502A1;
	fma.rn.f64 	%fd149, %fd148, %fd141, 0d3FC5555555555511;
	fma.rn.f64 	%fd150, %fd149, %fd141, 0d3FE000000000000B;
	fma.rn.f64 	%fd151, %fd150, %fd141, 0d3FF0000000000000;
	fma.rn.f64 	%fd152, %fd151, %fd141, 0d3FF0000000000000;
	{
	.reg .b32 %temp; 
	mov.b64 	{%r20, %temp}, %fd152;
	}
	{
	.reg .b32 %temp; 
	mov.b64 	{%temp, %r21}, %fd152;
	}
	shl.b32 	%r79, %r19, 20;
	add.s32 	%r80, %r79, %r21;
	mov.b64 	%fd292, {%r20, %r80};
	{
	.reg .b32 %temp; 
	mov.b64 	{%temp, %r81}, %fd21;
	}
	mov.b32 	%f5, %r81;
	abs.f32 	%f2, %f5;
	setp.lt.f32 	%p19, %f2, 0f4086232B;
	@%p19 bra 	$L__BB1_24;
	setp.lt.f64 	%p20, %fd21, 0d0000000000000000;
	add.f64 	%fd153, %fd21, 0d7FF0000000000000;
	selp.f64 	%fd292, 0d0000000000000000, %fd153, %p20;
	setp.geu.f32 	%p21, %f2, 0f40874800;
	@%p21 bra 	$L__BB1_24;
	shr.u32 	%r82, %r19, 31;
	add.s32 	%r83, %r19, %r82;
	shr.s32 	%r84, %r83, 1;
	shl.b32 	%r85, %r84, 20;
	add.s32 	%r86, %r21, %r85;
	mov.b64 	%fd154, {%r20, %r86};
	sub.s32 	%r87, %r19, %r84;
	shl.b32 	%r88, %r87, 20;
	add.s32 	%r89, %r88, 1072693248;
	mov.b32 	%r90, 0;
	mov.b64 	%fd155, {%r90, %r89};
	mul.f64 	%fd292, %fd155, %fd154;
$L__BB1_24:
	mov.b64 	%rd19, %fd292;
	mov.b64 	{%r91, %r92}, %rd19;
	shr.u32 	%r93, %r92, 20;
	add.s32 	%r94, %r93, -247;
	and.b32  	%r95, %r92, 1048575;
	or.b32  	%r96, %r95, 2145386496;
	mov.b64 	%rd20, {%r91, %r96};
	mov.b64 	%fd26, %rd20;
	cvt.u16.u32 	%rs1, %r94;
	shr.u16 	%rs2, %rs1, 15;
	add.s16 	%rs3, %rs1, %rs2;
	shr.s16 	%rs4, %rs3, 1;
	cvt.s32.s16 	%r97, %rs4;
	shl.b32 	%r98, %r97, 20;
	add.s32 	%r99, %r98, 1072693248;
	mov.b32 	%r100, 0;
	mov.b64 	%rd21, {%r100, %r99};
	mov.b64 	%fd27, %rd21;
	sub.s32 	%r101, %r94, %r97;
	shl.b32 	%r102, %r101, 20;
	add.s32 	%r22, %r102, 1072693248;
	abs.f64 	%fd28, %fd301;
	setp.neu.f64 	%p22, %fd28, 0d7FF0000000000000;
	@%p22 bra 	$L__BB1_26;
	mov.f64 	%fd161, 0d0000000000000000;
	mul.rn.f64 	%fd294, %fd301, %fd161;
	mov.b32 	%r140, 1;
	bra.uni 	$L__BB1_29;
$L__BB1_26:
	mul.f64 	%fd156, %fd301, 0d3FE45F306DC9C883;
	cvt.rni.s32.f64 	%r139, %fd156;
	cvt.rn.f64.s32 	%fd157, %r139;
	fma.rn.f64 	%fd158, %fd157, 0dBFF921FB54442D18, %fd301;
	fma.rn.f64 	%fd159, %fd157, 0dBC91A62633145C00, %fd158;
	fma.rn.f64 	%fd294, %fd157, 0dB97B839A252049C0, %fd159;
	setp.ltu.f64 	%p23, %fd28, 0d41E0000000000000;
	@%p23 bra 	$L__BB1_28;
	{ // callseq 2, 0
	.param .b64 param0;
	st.param.f64 	[param0], %fd301;
	.param .align 16 .b8 retval0[16];
	call.uni (retval0), 
	__internal_trig_reduction_slowpathd, 
	(
	param0
	);
	ld.param.f64 	%fd294, [retval0];
	ld.param.b32 	%r139, [retval0+8];
	} // callseq 2
$L__BB1_28:
	add.s32 	%r140, %r139, 1;
$L__BB1_29:
	setp.neu.f64 	%p24, %fd28, 0d7FF0000000000000;
	shl.b32 	%r105, %r140, 6;
	cvt.u64.u32 	%rd22, %r105;
	and.b64  	%rd23, %rd22, 64;
	mov.u64 	%rd24, __cudart_sin_cos_coeffs;
	add.s64 	%rd25, %rd24, %rd23;
	mul.rn.f64 	%fd162, %fd294, %fd294;
	and.b32  	%r106, %r140, 1;
	setp.eq.b32 	%p25, %r106, 1;
	selp.f64 	%fd163, 0dBDA8FF8320FD8164, 0d3DE5DB65F9785EBA, %p25;
	ld.global.nc.v2.f64 	{%fd164, %fd165}, [%rd25];
	fma.rn.f64 	%fd166, %fd163, %fd162, %fd164;
	fma.rn.f64 	%fd167, %fd166, %fd162, %fd165;
	ld.global.nc.v2.f64 	{%fd168, %fd169}, [%rd25+16];
	fma.rn.f64 	%fd170, %fd167, %fd162, %fd168;
	fma.rn.f64 	%fd171, %fd170, %fd162, %fd169;
	ld.global.nc.v2.f64 	{%fd172, %fd173}, [%rd25+32];
	fma.rn.f64 	%fd174, %fd171, %fd162, %fd172;
	fma.rn.f64 	%fd175, %fd174, %fd162, %fd173;
	fma.rn.f64 	%fd176, %fd175, %fd294, %fd294;
	fma.rn.f64 	%fd177, %fd175, %fd162, 0d3FF0000000000000;
	selp.f64 	%fd178, %fd177, %fd176, %p25;
	and.b32  	%r107, %r140, 2;
	setp.eq.s32 	%p26, %r107, 0;
	mov.f64 	%fd179, 0d0000000000000000;
	sub.f64 	%fd180, %fd179, %fd178;
	selp.f64 	%fd181, %fd178, %fd180, %p26;
	mul.f64 	%fd182, %fd181, %fd26;
	mul.f64 	%fd34, %fd182, %fd27;
	@%p24 bra 	$L__BB1_31;
	mov.f64 	%fd188, 0d0000000000000000;
	mul.rn.f64 	%fd295, %fd301, %fd188;
	mov.b32 	%r141, 0;
	bra.uni 	$L__BB1_33;
$L__BB1_31:
	mul.f64 	%fd183, %fd301, 0d3FE45F306DC9C883;
	cvt.rni.s32.f64 	%r141, %fd183;
	cvt.rn.f64.s32 	%fd184, %r141;
	fma.rn.f64 	%fd185, %fd184, 0dBFF921FB54442D18, %fd301;
	fma.rn.f64 	%fd186, %fd184, 0dBC91A62633145C00, %fd185;
	fma.rn.f64 	%fd295, %fd184, 0dB97B839A252049C0, %fd186;
	setp.ltu.f64 	%p27, %fd28, 0d41E0000000000000;
	@%p27 bra 	$L__BB1_33;
	{ // callseq 3, 0
	.param .b64 param0;
	st.param.f64 	[param0], %fd301;
	.param .align 16 .b8 retval0[16];
	call.uni (retval0), 
	__internal_trig_reduction_slowpathd, 
	(
	param0
	);
	ld.param.f64 	%fd295, [retval0];
	ld.param.b32 	%r141, [retval0+8];
	} // callseq 3
$L__BB1_33:
	mov.b32 	%r110, 0;
	mov.b64 	%rd26, {%r110, %r22};
	mov.b64 	%fd189, %rd26;
	shl.b32 	%r111, %r141, 6;
	cvt.u64.u32 	%rd27, %r111;
	and.b64  	%rd28, %rd27, 64;
	add.s64 	%rd30, %rd24, %rd28;
	mul.rn.f64 	%fd190, %fd295, %fd295;
	and.b32  	%r112, %r141, 1;
	setp.eq.b32 	%p28, %r112, 1;
	selp.f64 	%fd191, 0dBDA8FF8320FD8164, 0d3DE5DB65F9785EBA, %p28;
	ld.global.nc.v2.f64 	{%fd192, %fd193}, [%rd30];
	fma.rn.f64 	%fd194, %fd191, %fd190, %fd192;
	fma.rn.f64 	%fd195, %fd194, %fd190, %fd193;
	ld.global.nc.v2.f64 	{%fd196, %fd197}, [%rd30+16];
	fma.rn.f64 	%fd198, %fd195, %fd190, %fd196;
	fma.rn.f64 	%fd199, %fd198, %fd190, %fd197;
	ld.global.nc.v2.f64 	{%fd200, %fd201}, [%rd30+32];
	fma.rn.f64 	%fd202, %fd199, %fd190, %fd200;
	fma.rn.f64 	%fd203, %fd202, %fd190, %fd201;
	fma.rn.f64 	%fd204, %fd203, %fd295, %fd295;
	fma.rn.f64 	%fd205, %fd203, %fd190, 0d3FF0000000000000;
	selp.f64 	%fd206, %fd205, %fd204, %p28;
	and.b32  	%r113, %r141, 2;
	setp.eq.s32 	%p29, %r113, 0;
	mov.f64 	%fd207, 0d0000000000000000;
	sub.f64 	%fd208, %fd207, %fd206;
	selp.f64 	%fd209, %fd206, %fd208, %p29;
	mul.f64 	%fd210, %fd209, %fd26;
	mul.f64 	%fd211, %fd210, %fd27;
	mul.f64 	%fd301, %fd211, %fd189;
	mul.f64 	%fd300, %fd34, %fd189;
	bra.uni 	$L__BB1_47;
$L__BB1_34:
	fma.rn.f64 	%fd67, %fd1, 0d3FF71547652B82FE, 0d4338000000000000;
	{
	.reg .b32 %temp; 
	mov.b64 	{%r31, %temp}, %fd67;
	}
	mov.f64 	%fd68, 0dC338000000000000;
	add.rn.f64 	%fd69, %fd67, %fd68;
	fma.rn.f64 	%fd70, %fd69, 0dBFE62E42FEFA39EF, %fd1;
	fma.rn.f64 	%fd71, %fd69, 0dBC7ABC9E3B39803F, %fd70;
	fma.rn.f64 	%fd72, %fd71, 0d3E5ADE1569CE2BDF, 0d3E928AF3FCA213EA;
	fma.rn.f64 	%fd73, %fd72, %fd71, 0d3EC71DEE62401315;
	fma.rn.f64 	%fd74, %fd73, %fd71, 0d3EFA01997C89EB71;
	fma.rn.f64 	%fd75, %fd74, %fd71, 0d3F2A01A014761F65;
	fma.rn.f64 	%fd76, %fd75, %fd71, 0d3F56C16C1852B7AF;
	fma.rn.f64 	%fd77, %fd76, %fd71, 0d3F81111111122322;
	fma.rn.f64 	%fd78, %fd77, %fd71, 0d3FA55555555502A1;
	fma.rn.f64 	%fd79, %fd78, %fd71, 0d3FC5555555555511;
	fma.rn.f64 	%fd80, %fd79, %fd71, 0d3FE000000000000B;
	fma.rn.f64 	%fd81, %fd80, %fd71, 0d3FF0000000000000;
	fma.rn.f64 	%fd82, %fd81, %fd71, 0d3FF0000000000000;
	{
	.reg .b32 %temp; 
	mov.b64 	{%r32, %temp}, %fd82;
	}
	{
	.reg .b32 %temp; 
	mov.b64 	{%temp, %r33}, %fd82;
	}
	shl.b32 	%r57, %r31, 20;
	add.s32 	%r58, %r57, %r33;
	mov.b64 	%fd296, {%r32, %r58};
	{
	.reg .b32 %temp; 
	mov.b64 	{%temp, %r59}, %fd1;
	}
	mov.b32 	%f4, %r59;
	abs.f32 	%f3, %f4;
	setp.lt.f32 	%p8, %f3, 0f4086232B;
	@%p8 bra 	$L__BB1_37;
	setp.lt.f64 	%p9, %fd1, 0d0000000000000000;
	add.f64 	%fd83, %fd1, 0d7FF0000000000000;
	selp.f64 	%fd296, 0d0000000000000000, %fd83, %p9;
	setp.geu.f32 	%p10, %f3, 0f40874800;
	@%p10 bra 	$L__BB1_37;
	shr.u32 	%r60, %r31, 31;
	add.s32 	%r61, %r31, %r60;
	shr.s32 	%r62, %r61, 1;
	shl.b32 	%r63, %r62, 20;
	add.s32 	%r64, %r33, %r63;
	mov.b64 	%fd84, {%r32, %r64};
	sub.s32 	%r65, %r31, %r62;
	shl.b32 	%r66, %r65, 20;
	add.s32 	%r67, %r66, 1072693248;
	mov.b32 	%r68, 0;
	mov.b64 	%fd85, {%r68, %r67};
	mul.f64 	%fd296, %fd85, %fd84;
$L__BB1_37:
	abs.f64 	%fd45, %fd301;
	setp.neu.f64 	%p11, %fd45, 0d7FF0000000000000;
	@%p11 bra 	$L__BB1_39;
	mov.f64 	%fd91, 0d0000000000000000;
	mul.rn.f64 	%fd298, %fd301, %fd91;
	mov.b32 	%r143, 1;
	bra.uni 	$L__BB1_42;
$L__BB1_39:
	mul.f64 	%fd86, %fd301, 0d3FE45F306DC9C883;
	cvt.rni.s32.f64 	%r142, %fd86;
	cvt.rn.f64.s32 	%fd87, %r142;
	fma.rn.f64 	%fd88, %fd87, 0dBFF921FB54442D18, %fd301;
	fma.rn.f64 	%fd89, %fd87, 0dBC91A62633145C00, %fd88;
	fma.rn.f64 	%fd298, %fd87, 0dB97B839A252049C0, %fd89;
	setp.ltu.f64 	%p12, %fd45, 0d41E0000000000000;
	@%p12 bra 	$L__BB1_41;
	{ // callseq 0, 0
	.param .b64 param0;
	st.param.f64 	[param0], %fd301;
	.param .align 16 .b8 retval0[16];
	call.uni (retval0), 
	__internal_trig_reduction_slowpathd, 
	(
	param0
	);
	ld.param.f64 	%fd298, [retval0];
	ld.param.b32 	%r142, [retval0+8];
	} // callseq 0
$L__BB1_41:
	add.s32 	%r143, %r142, 1;
$L__BB1_42:
	setp.neu.f64 	%p13, %fd45, 0d7FF0000000000000;
	shl.b32 	%r71, %r143, 6;
	cvt.u64.u32 	%rd11, %r71;
	and.b64  	%rd12, %rd11, 64;
	mov.u64 	%rd13, __cudart_sin_cos_coeffs;
	add.s64 	%rd14, %rd13, %rd12;
	mul.rn.f64 	%fd92, %fd298, %fd298;
	and.b32  	%r72, %r143, 1;
	setp.eq.b32 	%p14, %r72, 1;
	selp.f64 	%fd93, 0dBDA8FF8320FD8164, 0d3DE5DB65F9785EBA, %p14;
	ld.global.nc.v2.f64 	{%fd94, %fd95}, [%rd14];
	fma.rn.f64 	%fd96, %fd93, %fd92, %fd94;
	fma.rn.f64 	%fd97, %fd96, %fd92, %fd95;
	ld.global.nc.v2.f64 	{%fd98, %fd99}, [%rd14+16];
	fma.rn.f64 	%fd100, %fd97, %fd92, %fd98;
	fma.rn.f64 	%fd101, %fd100, %fd92, %fd99;
	ld.global.nc.v2.f64 	{%fd102, %fd103}, [%rd14+32];
	fma.rn.f64 	%fd104, %fd101, %fd92, %fd102;
	fma.rn.f64 	%fd105, %fd104, %fd92, %fd103;
	fma.rn.f64 	%fd106, %fd105, %fd298, %fd298;
	fma.rn.f64 	%fd107, %fd105, %fd92, 0d3FF0000000000000;
	selp.f64 	%fd108, %fd107, %fd106, %p14;
	and.b32  	%r73, %r143, 2;
	setp.eq.s32 	%p15, %r73, 0;
	mov.f64 	%fd109, 0d0000000000000000;
	sub.f64 	%fd110, %fd109, %fd108;
	selp.f64 	%fd51, %fd108, %fd110, %p15;
	@%p13 bra 	$L__BB1_44;
	mov.f64 	%fd116, 0d0000000000000000;
	mul.rn.f64 	%fd299, %fd301, %fd116;
	mov.b32 	%r144, 0;
	bra.uni 	$L__BB1_46;
$L__BB1_44:
	mul.f64 	%fd111, %fd301, 0d3FE45F306DC9C883;
	cvt.rni.s32.f64 	%r144, %fd111;
	cvt.rn.f64.s32 	%fd112, %r144;
	fma.rn.f64 	%fd113, %fd112, 0dBFF921FB54442D18, %fd301;
	fma.rn.f64 	%fd114, %fd112, 0dBC91A62633145C00, %fd113;
	fma.rn.f64 	%fd299, %fd112, 0dB97B839A252049C0, %fd114;
	setp.ltu.f64 	%p16, %fd45, 0d41E0000000000000;
	@%p16 bra 	$L__BB1_46;
	{ // callseq 1, 0
	.param .b64 param0;
	st.param.f64 	[param0], %fd301;
	.param .align 16 .b8 retval0[16];
	call.uni (retval0), 
	__internal_trig_reduction_slowpathd, 
	(
	param0
	);
	ld.param.f64 	%fd299, [retval0];
	ld.param.b32 	%r144, [retval0+8];
	} // callseq 1
$L__BB1_46:
	shl.b32 	%r76, %r144, 6;
	cvt.u64.u32 	%rd15, %r76;
	and.b64  	%rd16, %rd15, 64;
	add.s64 	%rd18, %rd13, %rd16;
	mul.rn.f64 	%fd117, %fd299, %fd299;
	and.b32  	%r77, %r144, 1;
	setp.eq.b32 	%p17, %r77, 1;
	selp.f64 	%fd118, 0dBDA8FF8320FD8164, 0d3DE5DB65F9785EBA, %p17;
	ld.global.nc.v2.f64 	{%fd119, %fd120}, [%rd18];
	fma.rn.f64 	%fd121, %fd118, %fd117, %fd119;
	fma.rn.f64 	%fd122, %fd121, %fd117, %fd120;
	ld.global.nc.v2.f64 	{%fd123, %fd124}, [%rd18+16];
	fma.rn.f64 	%fd125, %fd122, %fd117, %fd123;
	fma.rn.f64 	%fd126, %fd125, %fd117, %fd124;
	ld.global.nc.v2.f64 	{%fd127, %fd128}, [%rd18+32];
	fma.rn.f64 	%fd129, %fd126, %fd117, %fd127;
	fma.rn.f64 	%fd130, %fd129, %fd117, %fd128;
	fma.rn.f64 	%fd131, %fd130, %fd299, %fd299;
	fma.rn.f64 	%fd132, %fd130, %fd117, 0d3FF0000000000000;
	selp.f64 	%fd133, %fd132, %fd131, %p17;
	and.b32  	%r78, %r144, 2;
	setp.eq.s32 	%p18, %r78, 0;
	mov.f64 	%fd134, 0d0000000000000000;
	sub.f64 	%fd135, %fd134, %fd133;
	selp.f64 	%fd136, %fd133, %fd135, %p18;
	mul.f64 	%fd301, %fd296, %fd136;
	mul.f64 	%fd300, %fd296, %fd51;
$L__BB1_47:
	ld.global.v2.f64 	{%fd282, %fd283}, [%rd1];
	mul.f64 	%fd284, %fd300, %fd282;
	mul.f64 	%fd285, %fd301, %fd283;
	sub.f64 	%fd286, %fd284, %fd285;
	mul.f64 	%fd287, %fd300, %fd283;
	fma.rn.f64 	%fd288, %fd301, %fd282, %fd287;
	cvta.to.global.u64 	%rd39, %rd2;
	add.s64 	%rd41, %rd39, %rd7;
	st.global.v2.f64 	[%rd41], {%fd286, %fd288};
$L__BB1_48:
	ret;

}
.func  (.param .align 16 .b8 func_retval0[16]) __internal_trig_reduction_slowpathd(
	.param .b64 __internal_trig_reduction_slowpathd_param_0
)
{
	.local .align 8 .b8 	__local_depot2[40];
	.reg .b64 	%SP;
	.reg .b64 	%SPL;
	.reg .pred 	%p<10>;
	.reg .b32 	%r<47>;
	.reg .b64 	%rd<74>;
	.reg .b64 	%fd<5>;

	mov.u64 	%SPL, __local_depot2;
	ld.param.f64 	%fd4, [__internal_trig_reduction_slowpathd_param_0];
	add.u64 	%rd1, %SPL, 0;
	{
	.reg .b32 %temp; 
	mov.b64 	{%temp, %r1}, %fd4;
	}
	shr.u32 	%r2, %r1, 20;
	and.b32  	%r3, %r2, 2047;
	setp.eq.s32 	%p1, %r3, 2047;
	mov.b32 	%r46, 0;
	@%p1 bra 	$L__BB2_9;
	add.s32 	%r20, %r3, -1024;
	mov.b64 	%rd20, %fd4;
	shl.b64 	%rd2, %rd20, 11;
	shr.u32 	%r4, %r20, 6;
	sub.s32 	%r45, 15, %r4;
	sub.s32 	%r21, 19, %r4;
	setp.lt.u32 	%p2, %r20, 128;
	selp.b32 	%r6, 18, %r21, %p2;
	setp.ge.s32 	%p3, %r45, %r6;
	mov.b64 	%rd70, 0;
	@%p3 bra 	$L__BB2_4;
	add.s32 	%r23, %r6, %r4;
	neg.s32 	%r43, %r23;
	or.b64  	%rd3, %rd2, -9223372036854775808;
	mov.b64 	%rd70, 0;
	mov.b32 	%r42, 0;
	mov.u64 	%rd25, __cudart_i2opi_d;
	mov.u32 	%r44, %r45;
$L__BB2_3:
	.pragma "nounroll";
	mul.wide.s32 	%rd22, %r42, 8;
	add.s64 	%rd23, %rd1, %rd22;
	mul.wide.s32 	%rd24, %r44, 8;
	add.s64 	%rd26, %rd25, %rd24;
	ld.global.nc.u64 	%rd27, [%rd26];
	{
	.reg .u32 %r0, %r1, %r2, %r3, %alo, %ahi, %blo, %bhi, %clo, %chi;
	mov.b64 	{%alo,%ahi}, %rd27;
	mov.b64 	{%blo,%bhi}, %rd3;
	mov.b64 	{%clo,%chi}, %rd70;
	mad.lo.cc.u32 	%r0, %alo, %blo, %clo;
	madc.hi.cc.u32 	%r1, %alo, %blo, %chi;
	madc.hi.u32 	%r2, %alo, %bhi, 0;
	mad.lo.cc.u32 	%r1, %alo, %bhi, %r1;
	madc.hi.cc.u32 	%r2, %ahi, %blo, %r2;
	madc.hi.u32 	%r3, %ahi, %bhi, 0;
	mad.lo.cc.u32 	%r1, %ahi, %blo, %r1;
	madc.lo.cc.u32 	%r2, %ahi, %bhi, %r2;
	addc.u32 	%r3, %r3, 0;
	mov.b64 	%rd28, {%r0,%r1};
	mov.b64 	%rd70, {%r2,%r3};
	}
	st.local.u64 	[%rd23], %rd28;
	add.s32 	%r44, %r44, 1;
	add.s32 	%r43, %r43, 1;
	add.s32 	%r42, %r42, 1;
	setp.ne.s32 	%p4, %r43, -15;
	mov.u32 	%r45, %r6;
	@%p4 bra 	$L__BB2_3;
$L__BB2_4:
	cvt.s64.s32 	%rd29, %r45;
	cvt.u64.u32 	%rd30, %r4;
	add.s64 	%rd31, %rd30, %rd29;
	shl.b64 	%rd32, %rd31, 3;
	add.s64 	%rd33, %rd1, %rd32;
	st.local.u64 	[%rd33+-120], %rd70;
	and.b32  	%r15, %r2, 63;
	ld.local.u64 	%rd72, [%rd1+16];
	ld.local.u64 	%rd71, [%rd1+24];
	setp.eq.s32 	%p5, %r15, 0;
	@%p5 bra 	$L__BB2_6;
	shl.b64 	%rd34, %rd71, %r15;
	shr.u64 	%rd35, %rd72, 1;
	xor.b32  	%r24, %r15, 63;
	shr.u64 	%rd36, %rd35, %r24;
	or.b64  	%rd71, %rd34, %rd36;
	ld.local.u64 	%rd37, [%rd1+8];
	shl.b64 	%rd38, %rd72, %r15;
	shr.u64 	%rd39, %rd37, 1;
	shr.u64 	%rd40, %rd39, %r24;
	or.b64  	%rd72, %rd38, %rd40;
$L__BB2_6:
	and.b32  	%r25, %r1, -2147483648;
	shr.u64 	%rd41, %rd71, 62;
	cvt.u32.u64 	%r26, %rd41;
	mov.b64 	{%r27, %r28}, %rd71;
	mov.b64 	{%r29, %r30}, %rd72;
	shf.l.wrap.b32 	%r31, %r30, %r27, 2;
	shf.l.wrap.b32 	%r32, %r27, %r28, 2;
	mov.b64 	%rd42, {%r31, %r32};
	shl.b64 	%rd43, %rd72, 2;
	shr.u64 	%rd44, %rd42, 63;
	cvt.u32.u64 	%r33, %rd44;
	add.s32 	%r34, %r33, %r26;
	setp.eq.s32 	%p6, %r25, 0;
	neg.s32 	%r35, %r34;
	selp.b32 	%r46, %r34, %r35, %p6;
	setp.gt.s64 	%p7, %rd42, -1;
	mov.b64 	%rd45, 0;
	{
	.reg .u32 %r0, %r1, %r2, %r3, %a0, %a1, %a2, %a3, %b0, %b1, %b2, %b3;
	mov.b64 	{%a0,%a1}, %rd45;
	mov.b64 	{%a2,%a3}, %rd45;
	mov.b64 	{%b0,%b1}, %rd43;
	mov.b64 	{%b2,%b3}, %rd42;
	sub.cc.u32 	%r0, %a0, %b0;
	subc.cc.u32 	%r1, %a1, %b1;
	subc.cc.u32 	%r2, %a2, %b2;
	subc.u32 	%r3, %a3, %b3;
	mov.b64 	%rd46, {%r0,%r1};
	mov.b64 	%rd47, {%r2,%r3};
	}
	xor.b32  	%r36, %r25, -2147483648;
	selp.b64 	%rd73, %rd42, %rd47, %p7;
	selp.b64 	%rd14, %rd43, %rd46, %p7;
	selp.b32 	%r17, %r25, %r36, %p7;
	clz.b64 	%r37, %rd73;
	cvt.u64.u32 	%rd15, %r37;
	setp.eq.s32 	%p8, %r37, 0;
	@%p8 bra 	$L__BB2_8;
	cvt.u32.u64 	%r38, %rd15;
	and.b32  	%r39, %r38, 63;
	shl.b64 	%rd48, %rd73, %r39;
	shr.u64 	%rd49, %rd14, 1;
	not.b32 	%r40, %r38;
	and.b32  	%r41, %r40, 63;
	shr.u64 	%rd50, %rd49, %r41;
	or.b64  	%rd73, %rd48, %rd50;
$L__BB2_8:
	mov.b64 	%rd51, -3958705157555305931;
	{
	.reg .u32 %r0, %r1, %r2, %r3, %alo, %ahi, %blo, %bhi;
	mov.b64 	{%alo,%ahi}, %rd73;
	mov.b64 	{%blo,%bhi}, %rd51;
	mul.lo.u32 	%r0, %alo, %blo;
	mul.hi.u32 	%r1, %alo, %blo;
	mad.lo.cc.u32 	%r1, %alo, %bhi, %r1;
	madc.hi.u32 	%r2, %alo, %bhi, 0;
	mad.lo.cc.u32 	%r1, %ahi, %blo, %r1;
	madc.hi.cc.u32 	%r2, %ahi, %blo, %r2;
	madc.hi.u32 	%r3, %ahi, %bhi, 0;
	mad.lo.cc.u32 	%r2, %ahi, %bhi, %r2;
	addc.u32 	%r3, %r3, 0;
	mov.b64 	%rd52, {%r0,%r1};
	mov.b64 	%rd53, {%r2,%r3};
	}
	setp.gt.s64 	%p9, %rd53, 0;
	{
	.reg .u32 %r0, %r1, %r2, %r3, %a0, %a1, %a2, %a3, %b0, %b1, %b2, %b3;
	mov.b64 	{%a0,%a1}, %rd52;
	mov.b64 	{%a2,%a3}, %rd53;
	mov.b64 	{%b0,%b1}, %rd52;
	mov.b64 	{%b2,%b3}, %rd53;
	add.cc.u32 	%r0, %a0, %b0;
	addc.cc.u32 	%r1, %a1, %b1;
	addc.cc.u32 	%r2, %a2, %b2;
	addc.u32 	%r3, %a3, %b3;
	mov.b64 	%rd54, {%r0,%r1};
	mov.b64 	%rd55, {%r2,%r3};
	}
	selp.b64 	%rd56, %rd55, %rd53, %p9;
	selp.s64 	%rd57, -1, 0, %p9;
	sub.s64 	%rd58, %rd57, %rd15;
	cvt.u64.u32 	%rd59, %r17;
	shl.b64 	%rd60, %rd59, 32;
	add.s64 	%rd61, %rd56, 1;
	shr.u64 	%rd62, %rd61, 10;
	add.s64 	%rd63, %rd62, 1;
	shr.u64 	%rd64, %rd63, 1;
	shl.b64 	%rd65, %rd58, 52;
	add.s64 	%rd66, %rd65, %rd64;
	add.s64 	%rd67, %rd66, 4602678819172646912;
	or.b64  	%rd68, %rd67, %rd60;
	mov.b64 	%fd4, %rd68;
$L__BB2_9:
	st.param.f64 	[func_retval0], %fd4;
	st.param.b32 	[func_retval0+8], %r46;
	ret;

}


// ===== COMPILED SASS (sm_100) =====

	.target	sm_100

	.elftype	@"ET_EXEC"


//--------------------- .note.nv.tkinfo           --------------------------
	.section	.note.nv.tkinfo,"",@"SHT_NOTE"
	.sectionflags	@"SHF_NOTE_NV_TKINFO"
	.tkinfo
        /*0018*/ 	.word	0x00000002
        /*0030*/ 	.string	""
        /*0030*/ 	.string	"ptxas"
        /*0030*/ 	.string	"Cuda compilation tools, release 13.0, V13.0.88"
        /*0030*/ 	.string	"Build cuda_13.0.r13.0/compiler.36424714_0"
        /*0030*/ 	.string	"-arch sm_100 -m 64 "



//--------------------- .note.nv.cuinfo           --------------------------
	.section	.note.nv.cuinfo,"",@"SHT_NOTE"
	.sectionflags	@"SHF_NOTE_NV_CUINFO"
        /*0018*/ 	.short	0x0002
        /*001a*/ 	.short	0x0064
        /*001c*/ 	.short	0x0082
	.zero		2


//--------------------- .nv.info                  --------------------------
	.section	.nv.info,"",@"SHT_CUDA_INFO"
	.align	4


	//----- nvinfo : EIATTR_REGCOUNT
	.align		4
        /*0000*/ 	.byte	0x04, 0x2f
        /*0002*/ 	.short	(.L_31 - .L_30)
	.align		4
.L_30:
        /*0004*/ 	.word	index@(_ZN6device18density_saturatingEPN6thrust24THRUST_300001_SM_1000_NS7complexIdEEPKS3_PKddjj)
        /*0008*/ 	.word	0x0000001b


	//----- nvinfo : EIATTR_FRAME_SIZE
	.align		4
.L_31:
        /*000c*/ 	.byte	0x04, 0x11
        /*000e*/ 	.short	(.L_33 - .L_32)
	.align		4
.L_32:
        /*0010*/ 	.word	index@($__internal_0_$__cuda_sm20_div_rn_f64_full)
        /*0014*/ 	.word	0x00000000


	//----- nvinfo : EIATTR_FRAME_SIZE
	.align		4
.L_33:
        /*0018*/ 	.byte	0x04, 0x11
        /*001a*/ 	.short	(.L_35 - .L_34)
	.align		4
.L_34:
        /*001c*/ 	.word	index@(_ZN6device18density_saturatingEPN6thrust24THRUST_300001_SM_1000_NS7complexIdEEPKS3_PKddjj)
        /*0020*/ 	.word	0x00000000


	//----- nvinfo : EIATTR_REGCOUNT
	.align		4
.L_35:
        /*0024*/ 	.byte	0x04, 0x2f
        /*0026*/ 	.short	(.L_37 - .L_36)
	.align		4
.L_36:
        /*0028*/ 	.word	index@(_ZN6device22nonlin_part_saturatingEPN6thrust24THRUST_300001_SM_1000_NS7complexIdEEPKS3_S6_S3_jj)
        /*002c*/ 	.word	0x00000024


	//----- nvinfo : EIATTR_FRAME_SIZE
	.align		4
.L_37:
        /*0030*/ 	.byte	0x04, 0x11
        /*0032*/ 	.short	(.L_39 - .L_38)
	.align		4
.L_38:
        /*0034*/ 	.word	index@($_ZN6device22nonlin_part_saturatingEPN6thrust24THRUST_300001_SM_1000_NS7complexIdEEPKS3_S6_S3_jj$__internal_trig_reduction_slowpathd)
        /*0038*/ 	.word	0x00000028


	//----- nvinfo : EIATTR_FRAME_SIZE
	.align		4
.L_39:
        /*003c*/ 	.byte	0x04, 0x11
        /*003e*/ 	.short	(.L_41 - .L_40)
	.align		4
.L_40:
        /*0040*/ 	.word	index@(_ZN6device22nonlin_part_saturatingEPN6thrust24THRUST_300001_SM_1000_NS7complexIdEEPKS3_S6_S3_jj)
        /*0044*/ 	.word	0x00000028


	//----- nvinfo : EIATTR_MIN_STACK_SIZE
	.align		4
.L_41:
        /*0048*/ 	.byte	0x04, 0x12
        /*004a*/ 	.short	(.L_43 - .L_42)
	.align		4
.L_42:
        /*004c*/ 	.word	index@(_ZN6device22nonlin_part_saturatingEPN6thrust24THRUST_300001_SM_1000_NS7complexIdEEPKS3_S6_S3_jj)
        /*0050*/ 	.word	0x00000028


	//----- nvinfo : EIATTR_MIN_STACK_SIZE
	.align		4
.L_43:
        /*0054*/ 	.byte	0x04, 0x12
        /*0056*/ 	.short	(.L_45 - .L_44)
	.align		4
.L_44:
        /*0058*/ 	.word	index@(_ZN6device18density_saturatingEPN6thrust24THRUST_300001_SM_1000_NS7complexIdEEPKS3_PKddjj)
        /*005c*/ 	.word	0x00000000
.L_45:


//--------------------- .nv.compat                --------------------------
	.section	.nv.compat,"",@"SHT_CUDA_COMPAT_INFO"
	.align	4
        /*0000*/ 	.byte	0x02, 0x09, 0x00, 0x00, 0x02, 0x02, 0x01, 0x00, 0x02, 0x05, 0x05, 0x00, 0x03, 0x07, 0x01, 0x01
        /*0010*/ 	.byte	0x02, 0x03, 0x00, 0x00, 0x02, 0x06, 0x01, 0x00, 0x04, 0x0b, 0x08, 0x00, 0x01, 0x00, 0x00, 0x00
        /*0020*/ 	.byte	0x00, 0x00, 0x00, 0x00


//--------------------- .nv.info._ZN6device22nonlin_part_saturatingEPN6thrust24THRUST_300001_SM_1000_NS7complexIdEEPKS3_S6_S3_jj --------------------------
	.section	.nv.info._ZN6device22nonlin_part_saturatingEPN6thrust24THRUST_300001_SM_1000_NS7complexIdEEPKS3_S6_S3_jj,"",@"SHT_CUDA_INFO"
	.sectionflags	@""
	.align	4


	//----- nvinfo : EIATTR_CUDA_API_VERSION
	.align		4
        /*0000*/ 	.byte	0x04, 0x37
        /*0002*/ 	.short	(.L_47 - .L_46)
.L_46:
        /*0004*/ 	.word	0x00000082


	//----- nvinfo : EIATTR_KPARAM_INFO
	.align		4
.L_47:
        /*0008*/ 	.byte	0x04, 0x17
        /*000a*/ 	.short	(.L_49 - .L_48)
.L_48:
        /*000c*/ 	.word	0x00000000
        /*0010*/ 	.short	0x0005
        /*0012*/ 	.short	0x0034
        /*0014*/ 	.byte	0x00, 0xf0, 0x11, 0x00


	//----- nvinfo : EIATTR_KPARAM_INFO
	.align		4
.L_49:
        /*0018*/ 	.byte	0x04, 0x17
        /*001a*/ 	.short	(.L_51 - .L_50)
.L_50:
        /*001c*/ 	.word	0x00000000
        /*0020*/ 	.short	0x0004
        /*0022*/ 	.short	0x0030
        /*0024*/ 	.byte	0x00, 0xf0, 0x11, 0x00


	//----- nvinfo : EIATTR_KPARAM_INFO
	.align		4
.L_51:
        /*0028*/ 	.byte	0x04, 0x17
        /*002a*/ 	.short	(.L_53 - .L_52)
.L_52:
        /*002c*/ 	.word	0x00000000
        /*0030*/ 	.short	0x0003
        /*0032*/ 	.short	0x0020
        /*0034*/ 	.byte	0x00, 0xf0, 0x41, 0x00


	//----- nvinfo : EIATTR_KPARAM_INFO
	.align		4
.L_53:
        /*0038*/ 	.byte	0x04, 0x17
        /*003a*/ 	.short	(.L_55 - .L_54)
.L_54:
        /*003c*/ 	.word	0x00000000
        /*0040*/ 	.short	0x0002
        /*0042*/ 	.short	0x0010
        /*0044*/ 	.byte	0x00, 0xf5, 0x21, 0x00


	//----- nvinfo : EIATTR_KPARAM_INFO
	.align		4
.L_55:
        /*0048*/ 	.byte	0x04, 0x17
        /*004a*/ 	.short	(.L_57 - .L_56)
.L_56:
        /*004c*/ 	.word	0x00000000
        /*0050*/ 	.short	0x0001
        /*0052*/ 	.short	0x0008
        /*0054*/ 	.byte	0x00, 0xf5, 0x21, 0x00


	//----- nvinfo : EIATTR_KPARAM_INFO
	.align		4
.L_57:
        /*0058*/ 	.byte	0x04, 0x17
        /*005a*/ 	.short	(.L_59 - .L_58)
.L_58:
        /*005c*/ 	.word	0x00000000
        /*0060*/ 	.short	0x0000
        /*0062*/ 	.short	0x0000
        /*0064*/ 	.byte	0x00, 0xf5, 0x21, 0x00


	//----- nvinfo : EIATTR_SPARSE_MMA_MASK
	.align		4
.L_59:
        /*0068*/ 	.byte	0x03, 0x50
        /*006a*/ 	.short	0x0000


	//----- nvinfo : EIATTR_MAXREG_COUNT
	.align		4
        /*006c*/ 	.byte	0x03, 0x1b
        /*006e*/ 	.short	0x00ff


	//----- nvinfo : EIATTR_MERCURY_ISA_VERSION
	.align		4
        /*0070*/ 	.byte	0x03, 0x5f
        /*0072*/ 	.short	0x0101


	//----- nvinfo : EIATTR_VRC_CTA_INIT_COUNT
	.align		4
        /*0074*/ 	.byte	0x02, 0x4a
	.zero		1
	.zero		1


	//----- nvinfo : EIATTR_EXIT_INSTR_OFFSETS
	.align		4
        /*0078*/ 	.byte	0x04, 0x1c
        /*007a*/ 	.short	(.L_61 - .L_60)


	//   ....[0]....
.L_60:
        /*007c*/ 	.word	0x000000d0


	//   ....[1]....
        /*0080*/ 	.word	0x000026b0


	//----- nvinfo : EIATTR_CRS_STACK_SIZE
	.align		4
.L_61:
        /*0084*/ 	.byte	0x04, 0x1e
        /*0086*/ 	.short	(.L_63 - .L_62)
.L_62:
        /*0088*/ 	.word	0x00000000


	//----- nvinfo : EIATTR_CBANK_PARAM_SIZE
	.align		4
.L_63:
        /*008c*/ 	.byte	0x03, 0x19
        /*008e*/ 	.short	0x0038


	//----- nvinfo : EIATTR_PARAM_CBANK
	.align		4
        /*0090*/ 	.byte	0x04, 0x0a
        /*0092*/ 	.short	(.L_65 - .L_64)
	.align		4
.L_64:
        /*0094*/ 	.word	index@(.nv.constant0._ZN6device22nonlin_part_saturatingEPN6thrust24THRUST_300001_SM_1000_NS7complexIdEEPKS3_S6_S3_jj)
        /*0098*/ 	.short	0x0380
        /*009a*/ 	.short	0x0038


	//----- nvinfo : EIATTR_SW_WAR
	.align		4
.L_65:
        /*009c*/ 	.byte	0x04, 0x36
        /*009e*/ 	.short	(.L_67 - .L_66)
.L_66:
        /*00a0*/ 	.word	0x00000008
.L_67:


//--------------------- .nv.info._ZN6device18density_saturatingEPN6thrust24THRUST_300001_SM_1000_NS7complexIdEEPKS3_PKddjj --------------------------
	.section	.nv.info._ZN6device18density_saturatingEPN6thrust24THRUST_300001_SM_1000_NS7complexIdEEPKS3_PKddjj,"",@"SHT_CUDA_INFO"
	.sectionflags	@""
	.align	4


	//----- nvinfo : EIATTR_CUDA_API_VERSION
	.align		4
        /*0000*/ 	.byte	0x04, 0x37
        /*0002*/ 	.short	(.L_69 - .L_68)
.L_68:
        /*0004*/ 	.word	0x00000082


	//----- nvinfo : EIATTR_KPARAM_INFO
	.align		4
.L_69:
        /*0008*/ 	.byte	0x04, 0x17
        /*000a*/ 	.short	(.L_71 - .L_70)
.L_70:
        /*000c*/ 	.word	0x00000000
        /*0010*/ 	.short	0x0005
        /*0012*/ 	.short	0x0024
        /*0014*/ 	.byte	0x00, 0xf0, 0x11, 0x00


	//----- nvinfo : EIATTR_KPARAM_INFO
	.align		4
.L_71:
        /*0018*/ 	.byte	0x04, 0x17
        /*001a*/ 	.short	(.L_73 - .L_72)
.L_72:
        /*001c*/ 	.word	0x00000000
        /*0020*/ 	.short	0x0004
        /*0022*/ 	.short	0x0020
        /*0024*/ 	.byte	0x00, 0xf0, 0x11, 0x00


	//----- nvinfo : EIATTR_KPARAM_INFO
	.align		4
.L_73:
        /*0028*/ 	.byte	0x04, 0x17
        /*002a*/ 	.short	(.L_75 - .L_74)
.L_74:
        /*002c*/ 	.word	0x00000000
        /*0030*/ 	.short	0x0003
        /*0032*/ 	.short	0x0018
        /*0034*/ 	.byte	0x00, 0xf0, 0x21, 0x00


	//----- nvinfo : EIATTR_KPARAM_INFO
	.align		4
.L_75:
        /*0038*/ 	.byte	0x04, 0x17
        /*003a*/ 	.short	(.L_77 - .L_76)
.L_76:
        /*003c*/ 	.word	0x00000000
        /*0040*/ 	.short	0x0002
        /*0042*/ 	.short	0x0010
        /*0044*/ 	.byte	0x00, 0xf5, 0x21, 0x00


	//----- nvinfo : EIATTR_KPARAM_INFO
	.align		4
.L_77:
        /*0048*/ 	.byte	0x04, 0x17
        /*004a*/ 	.short	(.L_79 - .L_78)
.L_78:
        /*004c*/ 	.word	0x00000000
        /*0050*/ 	.short	0x0001
        /*0052*/ 	.short	0x0008
        /*0054*/ 	.byte	0x00, 0xf5, 0x21, 0x00


	//----- nvinfo : EIATTR_KPARAM_INFO
	.align		4
.L_79:
        /*0058*/ 	.byte	0x04, 0x17
        /*005a*/ 	.short	(.L_81 - .L_80)
.L_80:
        /*005c*/ 	.word	0x00000000
        /*0060*/ 	.short	0x0000
        /*0062*/ 	.short	0x0000
        /*0064*/ 	.byte	0x00, 0xf5, 0x21, 0x00


	//----- nvinfo : EIATTR_SPARSE_MMA_MASK
	.align		4
.L_81:
        /*0068*/ 	.byte	0x03, 0x50
        /*006a*/ 	.short	0x0000


	//----- nvinfo : EIATTR_MAXREG_COUNT
	.align		4
        /*006c*/ 	.byte	0x03, 0x1b
        /*006e*/ 	.short	0x00ff


	//----- nvinfo : EIATTR_MERCURY_ISA_VERSION
	.align		4
        /*0070*/ 	.byte	0x03, 0x5f
        /*0072*/ 	.short	0x0101


	//----- nvinfo : EIATTR_VRC_CTA_INIT_COUNT
	.align		4
        /*0074*/ 	.byte	0x02, 0x4a
	.zero		1
	.zero		1


	//----- nvinfo : EIATTR_EXIT_INSTR_OFFSETS
	.align		4
        /*0078*/ 	.byte	0x04, 0x1c
        /*007a*/ 	.short	(.L_83 - .L_82)


	//   ....[0]....
.L_82:
        /*007c*/ 	.word	0x000000c0


	//   ....[1]....
        /*0080*/ 	.word	0x00000300


	//----- nvinfo : EIATTR_CRS_STACK_SIZE
	.align		4
.L_83:
        /*0084*/ 	.byte	0x04, 0x1e
        /*0086*/ 	.short	(.L_85 - .L_84)
.L_84:
        /*0088*/ 	.word	0x00000000


	//----- nvinfo : EIATTR_CBANK_PARAM_SIZE
	.align		4
.L_85:
        /*008c*/ 	.byte	0x03, 0x19
        /*008e*/ 	.short	0x0028


	//----- nvinfo : EIATTR_PARAM_CBANK
	.align		4
        /*0090*/ 	.byte	0x04, 0x0a
        /*0092*/ 	.short	(.L_87 - .L_86)
	.align		4
.L_86:
        /*0094*/ 	.word	index@(.nv.constant0._ZN6device18density_saturatingEPN6thrust24THRUST_300001_SM_1000_NS7complexIdEEPKS3_PKddjj)
        /*0098*/ 	.short	0x0380
        /*009a*/ 	.short	0x0028


	//----- nvinfo : EIATTR_SW_WAR
	.align		4
.L_87:
        /*009c*/ 	.byte	0x04, 0x36
        /*009e*/ 	.short	(.L_89 - .L_88)
.L_88:
        /*00a0*/ 	.word	0x00000008
.L_89:


//--------------------- .nv.callgraph             --------------------------
	.section	.nv.callgraph,"",@"SHT_CUDA_CALLGRAPH"
	.align	4
	.sectionentsize	8
	.align		4
        /*0000*/ 	.word	0x00000000
	.align		4
        /*0004*/ 	.word	0xffffffff
	.align		4
        /*0008*/ 	.word	0x00000000
	.align		4
        /*000c*/ 	.word	0xfffffffe
	.align		4
        /*0010*/ 	.word	0x00000000
	.align		4
        /*0014*/ 	.word	0xfffffffd
	.align		4
        /*0018*/ 	.word	0x00000000
	.align		4
        /*001c*/ 	.word	0xfffffffc


//--------------------- .nv.constant4             --------------------------
	.section	.nv.constant4,"a",@progbits
	.align	8
	.align		8
.nv.constant4:
        /*0000*/ 	.dword	_ZN34_INTERNAL_ad334a7f_4_k_cu_fb49dd714cuda3std3__45__cpo5beginE
	.align		8
        /*0008*/ 	.dword	_ZN34_INTERNAL_ad334a7f_4_k_cu_fb49dd714cuda3std3__45__cpo3endE
	.align		8
        /*0010*/ 	.dword	_ZN34_INTERNAL_ad334a7f_4_k_cu_fb49dd714cuda3std3__45__cpo6cbeginE
	.align		8
        /*0018*/ 	.dword	_ZN34_INTERNAL_ad334a7f_4_k_cu_fb49dd714cuda3std3__45__cpo4cendE
	.align		8
        /*0020*/ 	.dword	_ZN34_INTERNAL_ad334a7f_4_k_cu_fb49dd714cuda3std3__45__cpo6rbeginE
	.align		8
        /*0028*/ 	.dword	_ZN34_INTERNAL_ad334a7f_4_k_cu_fb49dd714cuda3std3__45__cpo4rendE
	.align		8
        /*0030*/ 	.dword	_ZN34_INTERNAL_ad334a7f_4_k_cu_fb49dd714cuda3std3__45__cpo7crbeginE
	.align		8
        /*0038*/ 	.dword	_ZN34_INTERNAL_ad334a7f_4_k_cu_fb49dd714cuda3std3__45__cpo5crendE
	.align		8
        /*0040*/ 	.dword	_ZN34_INTERNAL_ad334a7f_4_k_cu_fb49dd714cuda3std3__436_GLOBAL__N__ad334a7f_4_k_cu_fb49dd716ignoreE
	.align		8
        /*0048*/ 	.dword	_ZN34_INTERNAL_ad334a7f_4_k_cu_fb49dd714cuda3std3__419piecewise_constructE
	.align		8
        /*0050*/ 	.dword	_ZN34_INTERNAL_ad334a7f_4_k_cu_fb49dd714cuda3std3__48in_placeE
	.align		8
        /*0058*/ 	.dword	_ZN34_INTERNAL_ad334a7f_4_k_cu_fb49dd714cuda3std3__420unreachable_sentinelE
	.align		8
        /*0060*/ 	.dword	_ZN34_INTERNAL_ad334a7f_4_k_cu_fb49dd714cuda3std6ranges3__45__cpo4swapE
	.align		8
        /*0068*/ 	.dword	_ZN34_INTERNAL_ad334a7f_4_k_cu_fb49dd714cuda3std6ranges3__45__cpo9iter_moveE
	.align		8
        /*0070*/ 	.dword	_ZN34_INTERNAL_ad334a7f_4_k_cu_fb49dd714cuda3std6ranges3__45__cpo5beginE
	.align		8
        /*0078*/ 	.dword	_ZN34_INTERNAL_ad334a7f_4_k_cu_fb49dd714cuda3std6ranges3__45__cpo3endE
	.align		8
        /*0080*/ 	.dword	_ZN34_INTERNAL_ad334a7f_4_k_cu_fb49dd714cuda3std6ranges3__45__cpo6cbeginE
	.align		8
        /*0088*/ 	.dword	_ZN34_INTERNAL_ad334a7f_4_k_cu_fb49dd714cuda3std6ranges3__45__cpo4cendE
	.align		8
        /*0090*/ 	.dword	_ZN34_INTERNAL_ad334a7f_4_k_cu_fb49dd714cuda3std6ranges3__45__cpo7advanceE
	.align		8
        /*0098*/ 	.dword	_ZN34_INTERNAL_ad334a7f_4_k_cu_fb49dd714cuda3std6ranges3__45__cpo9iter_swapE
	.align		8
        /*00a0*/ 	.dword	_ZN34_INTERNAL_ad334a7f_4_k_cu_fb49dd714cuda3std6ranges3__45__cpo4nextE
	.align		8
        /*00a8*/ 	.dword	_ZN34_INTERNAL_ad334a7f_4_k_cu_fb49dd714cuda3std6ranges3__45__cpo4prevE
	.align		8
        /*00b0*/ 	.dword	_ZN34_INTERNAL_ad334a7f_4_k_cu_fb49dd714cuda3std6ranges3__45__cpo4dataE
	.align		8
        /*00b8*/ 	.dword	_ZN34_INTERNAL_ad334a7f_4_k_cu_fb49dd714cuda3std6ranges3__45__cpo5cdataE
	.align		8
        /*00c0*/ 	.dword	_ZN34_INTERNAL_ad334a7f_4_k_cu_fb49dd714cuda3std6ranges3__45__cpo4sizeE
	.align		8
        /*00c8*/ 	.dword	_ZN34_INTERNAL_ad334a7f_4_k_cu_fb49dd714cuda3std6ranges3__45__cpo5ssizeE
	.align		8
        /*00d0*/ 	.dword	_ZN34_INTERNAL_ad334a7f_4_k_cu_fb49dd714cuda3std6ranges3__45__cpo8distanceE
	.align		8
        /*00d8*/ 	.dword	_ZN34_INTERNAL_ad334a7f_4_k_cu_fb49dd716thrust24THRUST_300001_SM_1000_NS6system6detail10sequential3seqE
	.align		8
        /*00e0*/ 	.dword	__cudart_i2opi_d
	.align		8
        /*00e8*/ 	.dword	__cudart_sin_cos_coeffs


//--------------------- .text._ZN6device22nonlin_part_saturatingEPN6thrust24THRUST_300001_SM_1000_NS7complexIdEEPKS3_S6_S3_jj --------------------------
	.section	.text._ZN6device22nonlin_part_saturatingEPN6thrust24THRUST_300001_SM_1000_NS7complexIdEEPKS3_S6_S3_jj,"ax",@progbits
	.align	128
        .global         _ZN6device22nonlin_part_saturatingEPN6thrust24THRUST_300001_SM_1000_NS7complexIdEEPKS3_S6_S3_jj
        .type           _ZN6device22nonlin_part_saturatingEPN6thrust24THRUST_300001_SM_1000_NS7complexIdEEPKS3_S6_S3_jj,@function
        .size           _ZN6device22nonlin_part_saturatingEPN6thrust24THRUST_300001_SM_1000_NS7complexIdEEPKS3_S6_S3_jj,(.L_x_44 - _ZN6device22nonlin_part_saturatingEPN6thrust24THRUST_300001_SM_1000_NS7complexIdEEPKS3_S6_S3_jj)
        .other          _ZN6device22nonlin_part_saturatingEPN6thrust24THRUST_300001_SM_1000_NS7complexIdEEPKS3_S6_S3_jj,@"STO_CUDA_ENTRY STV_DEFAULT"
_ZN6device22nonlin_part_saturatingEPN6thrust24THRUST_300001_SM_1000_NS7complexIdEEPKS3_S6_S3_jj:
.text._ZN6device22nonlin_part_saturatingEPN6thrust24THRUST_300001_SM_1000_NS7complexIdEEPKS3_S6_S3_jj:
[----:B------:R-:W0:Y:S01]  /*0000*/  LDC R1, c[0x0][0x37c] ;  /* 0x0000df00ff017b82 */ /* 0x000e220000000800 */
[----:B------:R-:W1:Y:S07]  /*0010*/  S2R R2, SR_TID.Y ;  /* 0x0000000000027919 */ /* 0x000e6e0000002200 */
[----:B------:R-:W2:Y:S01]  /*0020*/  LDC R0, c[0x0][0x360] ;  /* 0x0000d800ff007b82 */ /* 0x000ea20000000800 */
[----:B------:R-:W3:Y:S01]  /*0030*/  LDCU.64 UR6, c[0x0][0x3b0] ;  /* 0x00007600ff0677ac */ /* 0x000ee20008000a00 */
[----:B0-----:R-:W-:Y:S01]  /*0040*/  VIADD R1, R1, 0xffffffd8 ;  /* 0xffffffd801017836 */ /* 0x001fe20000000000 */
[----:B------:R-:W2:Y:S05]  /*0050*/  S2R R3, SR_TID.X ;  /* 0x0000000000037919 */ /* 0x000eaa0000002100 */
[----:B------:R-:W1:Y:S08]  /*0060*/  S2UR UR5, SR_CTAID.Y ;  /* 0x00000000000579c3 */ /* 0x000e700000002600 */
[----:B------:R-:W1:Y:S08]  /*0070*/  LDC R5, c[0x0][0x364] ;  /* 0x0000d900ff057b82 */ /* 0x000e700000000800 */
[----:B------:R-:W2:Y:S01]  /*0080*/  S2UR UR4, SR_CTAID.X ;  /* 0x00000000000479c3 */ /* 0x000ea20000002500 */
[----:B-1----:R-:W-:-:S05]  /*0090*/  IMAD R5, R5, UR5, R2 ;  /* 0x0000000505057c24 */ /* 0x002fca000f8e0202 */
[----:B---3--:R-:W-:Y:S01]  /*00a0*/  ISETP.GE.U32.AND P0, PT, R5, UR7, PT ;  /* 0x0000000705007c0c */ /* 0x008fe2000bf06070 */
[----:B--2---:R-:W-:-:S05]  /*00b0*/  IMAD R0, R0, UR4, R3 ;  /* 0x0000000400007c24 */ /* 0x004fca000f8e0203 */
[----:B------:R-:W-:-:S13]  /*00c0*/  ISETP.GE.U32.OR P0, PT, R0, UR6, P0 ;  /* 0x0000000600007c0c */ /* 0x000fda0008706470 */
[----:B------:R-:W-:Y:S05]  /*00d0*/  @P0 EXIT ;  /* 0x000000000000094d */ /* 0x000fea0003800000 */
[----:B------:R-:W0:Y:S01]  /*00e0*/  LDC.64 R2, c[0x0][0x390] ;  /* 0x0000e400ff027b82 */ /* 0x000e220000000a00 */
[----:B------:R-:W1:Y:S01]  /*00f0*/  LDCU.64 UR4, c[0x0][0x358] ;  /* 0x00006b00ff0477ac */ /* 0x000e620008000a00 */
[----:B------:R-:W-:Y:S01]  /*0100*/  IMAD R0, R5, UR6, R0 ;  /* 0x0000000605007c24 */ /* 0x000fe2000f8e0200 */
[----:B------:R-:W2:Y:S05]  /*0110*/  LDCU.128 UR8, c[0x0][0x3a0] ;  /* 0x00007400ff0877ac */ /* 0x000eaa0008000c00 */
[----:B------:R-:W3:Y:S01]  /*0120*/  LDC.64 R20, c[0x0][0x388] ;  /* 0x0000e200ff147b82 */ /* 0x000ee20000000a00 */
[----:B0-----:R-:W-:-:S05]  /*0130*/  IMAD.WIDE.U32 R2, R0, 0x10, R2 ;  /* 0x0000001000027825 */ /* 0x001fca00078e0002 */
[----:B-1----:R-:W2:Y:S01]  /*0140*/  LDG.E.128 R4, desc[UR4][R2.64] ;  /* 0x0000000402047981 */ /* 0x002ea2000c1e1d00 */
[----:B------:R-:W-:Y:S01]  /*0150*/  BSSY.RECONVERGENT B0, `(.L_x_0) ;  /* 0x000024d000007945 */ /* 0x000fe20003800200 */
[----:B---3--:R-:W-:Y:S01]  /*0160*/  IMAD.WIDE.U32 R20, R0, 0x10, R20 ;  /* 0x0000001000147825 */ /* 0x008fe200078e0014 */
[C---:B--2---:R-:W-:Y:S02]  /*0170*/  DMUL R22, R6.reuse, UR8 ;  /* 0x0000000806167c28 */ /* 0x044fe40008000000 */
[----:B------:R-:W-:-:S06]  /*0180*/  DMUL R6, R6, UR10 ;  /* 0x0000000a06067c28 */ /* 0x000fcc0008000000 */
[C---:B------:R-:W-:Y:S02]  /*0190*/  DFMA R22, R4.reuse, UR10, R22 ;  /* 0x0000000a04167c2b */ /* 0x040fe40008000016 */
[----:B------:R-:W-:-:S08]  /*01a0*/  DFMA R4, R4, UR8, -R6 ;  /* 0x0000000804047c2b */ /* 0x000fd00008000806 */
[----:B------:R-:W-:Y:S02]  /*01b0*/  LOP3.LUT P0, RZ, R22, 0x7fffffff, R23, 0xf8, !PT ;  /* 0x7fffffff16ff7812 */ /* 0x000fe4000780f817 */
[----:B------:R-:W-:-:S11]  /*01c0*/  LOP3.LUT R6, R23, 0x7fffffff, RZ, 0xc0, !PT ;  /* 0x7fffffff17067812 */ /* 0x000fd600078ec0ff */
[----:B------:R-:W-:Y:S05]  /*01d0*/  @P0 BRA `(.L_x_1) ;  /* 0x0000000000ec0947 */ /* 0x000fea0003800000 */
[----:B------:R-:W-:Y:S01]  /*01e0*/  IMAD.MOV.U32 R2, RZ, RZ, 0x652b82fe ;  /* 0x652b82feff027424 */ /* 0x000fe200078e00ff */
[----:B------:R-:W-:Y:S01]  /*01f0*/  UMOV UR6, 0xfefa39ef ;  /* 0xfefa39ef00067882 */ /* 0x000fe20000000000 */
[----:B------:R-:W-:Y:S01]  /*0200*/  IMAD.MOV.U32 R3, RZ, RZ, 0x3ff71547 ;  /* 0x3ff71547ff037424 */ /* 0x000fe200078e00ff */
[----:B------:R-:W-:Y:S01]  /*0210*/  UMOV UR7, 0x3fe62e42 ;  /* 0x3fe62e4200077882 */ /* 0x000fe20000000000 */
[----:B------:R-:W-:-:S04]  /*0220*/  FSETP.GEU.AND P0, PT, |R5|, 4.1917929649353027344, PT ;  /* 0x4086232b0500780b */ /* 0x000fc80003f0e200 */
[----:B------:R-:W-:-:S08]  /*0230*/  DFMA R2, R4, R2, 6.75539944105574400000e+15 ;  /* 0x433800000402742b */ /* 0x000fd00000000002 */
[----:B------:R-:W-:-:S08]  /*0240*/  DADD R6, R2, -6.75539944105574400000e+15 ;  /* 0xc338000002067429 */ /* 0x000fd00000000000 */
[----:B------:R-:W-:Y:S01]  /*0250*/  DFMA R8, R6, -UR6, R4 ;  /* 0x8000000606087c2b */ /* 0x000fe20008000004 */
[----:B------:R-:W-:Y:S01]  /*0260*/  UMOV UR6, 0x3b39803f ;  /* 0x3b39803f00067882 */ /* 0x000fe20000000000 */
[----:B------:R-:W-:-:S06]  /*0270*/  UMOV UR7, 0x3c7abc9e ;  /* 0x3c7abc9e00077882 */ /* 0x000fcc0000000000 */
[----:B------:R-:W-:Y:S01]  /*0280*/  DFMA R8, R6, -UR6, R8 ;  /* 0x8000000606087c2b */ /* 0x000fe20008000008 */
[----:B------:R-:W-:Y:S01]  /*0290*/  UMOV UR6, 0x69ce2bdf ;  /* 0x69ce2bdf00067882 */ /* 0x000fe20000000000 */
[----:B------:R-:W-:Y:S01]  /*02a0*/  IMAD.MOV.U32 R6, RZ, RZ, -0x35dec16 ;  /* 0xfca213eaff067424 */ /* 0x000fe200078e00ff */
[----:B------:R-:W-:Y:S01]  /*02b0*/  UMOV UR7, 0x3e5ade15 ;  /* 0x3e5ade1500077882 */ /* 0x000fe20000000000 */
[----:B------:R-:W-:-:S06]  /*02c0*/  IMAD.MOV.U32 R7, RZ, RZ, 0x3e928af3 ;  /* 0x3e928af3ff077424 */ /* 0x000fcc00078e00ff */
[----:B------:R-:W-:Y:S01]  /*02d0*/  DFMA R6, R8, UR6, R6 ;  /* 0x0000000608067c2b */ /* 0x000fe20008000006 */
[----:B------:R-:W-:Y:S01]  /*02e0*/  UMOV UR6, 0x62401315 ;  /* 0x6240131500067882 */ /* 0x000fe20000000000 */
[----:B------:R-:W-:-:S06]  /*02f0*/  UMOV UR7, 0x3ec71dee ;  /* 0x3ec71dee00077882 */ /* 0x000fcc0000000000 */
[----:B------:R-:W-:Y:S01]  /*0300*/  DFMA R6, R8, R6, UR6 ;  /* 0x0000000608067e2b */ /* 0x000fe20008000006 */
        /* <DEDUP_REMOVED lines=20> */
[----:B------:R-:W-:-:S08]  /*0450*/  DFMA R6, R8, R6, UR6 ;  /* 0x0000000608067e2b */ /* 0x000fd00008000006 */
[----:B------:R-:W-:-:S08]  /*0460*/  DFMA R6, R8, R6, 1 ;  /* 0x3ff000000806742b */ /* 0x000fd00000000006 */
[----:B------:R-:W-:-:S10]  /*0470*/  DFMA R6, R8, R6, 1 ;  /* 0x3ff000000806742b */ /* 0x000fd40000000006 */
[----:B------:R-:W-:Y:S02]  /*0480*/  IMAD R25, R2, 0x100000, R7 ;  /* 0x0010000002197824 */ /* 0x000fe400078e0207 */
[----:B------:R-:W-:Y:S01]  /*0490*/  IMAD.MOV.U32 R24, RZ, RZ, R6 ;  /* 0x000000ffff187224 */ /* 0x000fe200078e0006 */
[----:B------:R-:W-:Y:S06]  /*04a0*/  @!P0 BRA `(.L_x_2) ;  /* 0x00000020005c8947 */ /* 0x000fec0003800000 */
[----:B------:R-:W-:Y:S01]  /*04b0*/  FSETP.GEU.AND P1, PT, |R5|, 4.2275390625, PT ;  /* 0x408748000500780b */ /* 0x000fe20003f2e200 */
[C---:B------:R-:W-:Y:S02]  /*04c0*/  DADD R8, R4.reuse, +INF ;  /* 0x7ff0000004087429 */ /* 0x040fe40000000000 */
[----:B------:R-:W-:-:S08]  /*04d0*/  DSETP.GEU.AND P0, PT, R4, RZ, PT ;  /* 0x000000ff0400722a */ /* 0x000fd00003f0e000 */
[----:B------:R-:W-:Y:S02]  /*04e0*/  FSEL R24, R8, RZ, P0 ;  /* 0x000000ff08187208 */ /* 0x000fe40000000000 */
[----:B------:R-:W-:Y:S01]  /*04f0*/  FSEL R25, R9, RZ, P0 ;  /* 0x000000ff09197208 */ /* 0x000fe20000000000 */
[----:B------:R-:W-:Y:S06]  /*0500*/  @P1 BRA `(.L_x_2) ;  /* 0x0000002000441947 */ /* 0x000fec0003800000 */
[----:B------:R-:W-:Y:S01]  /*0510*/  LEA.HI R3, R2, R2, RZ, 0x1 ;  /* 0x0000000202037211 */ /* 0x000fe200078f08ff */
[----:B------:R-:W-:-:S03]  /*0520*/  IMAD.MOV.U32 R24, RZ, RZ, RZ ;  /* 0x000000ffff187224 */ /* 0x000fc600078e00ff */
[----:B------:R-:W-:-:S05]  /*0530*/  SHF.R.S32.HI R3, RZ, 0x1, R3 ;  /* 0x00000001ff037819 */ /* 0x000fca0000011403 */
[----:B------:R-:W-:Y:S02]  /*0540*/  IMAD.IADD R2, R2, 0x1, -R3 ;  /* 0x0000000102027824 */ /* 0x000fe400078e0a03 */
[----:B------:R-:W-:-:S03]  /*0550*/  IMAD R7, R3, 0x100000, R7 ;  /* 0x0010000003077824 */ /* 0x000fc600078e0207 */
[----:B------:R-:W-:-:S06]  /*0560*/  LEA R25, R2, 0x3ff00000, 0x14 ;  /* 0x3ff0000002197811 */ /* 0x000fcc00078ea0ff */
[----:B------:R-:W-:Y:S01]  /*0570*/  DMUL R24, R6, R24 ;  /* 0x0000001806187228 */ /* 0x000fe20000000000 */
[----:B------:R-:W-:Y:S10]  /*0580*/  BRA `(.L_x_2) ;  /* 0x0000002000247947 */ /* 0x000ff40003800000 */
.L_x_1:
[----:B------:R-:W-:Y:S02]  /*0590*/  LOP3.LUT P0, RZ, R4, 0x7fffffff, R5, 0xf8, !PT ;  /* 0x7fffffff04ff7812 */ /* 0x000fe4000780f805 */
[----:B------:R-:W-:-:S11]  /*05a0*/  LOP3.LUT R2, R5, 0x7fffffff, RZ, 0xc0, !PT ;  /* 0x7fffffff05027812 */ /* 0x000fd600078ec0ff */
[----:B------:R-:W-:Y:S05]  /*05b0*/  @P0 BRA `(.L_x_3) ;  /* 0x0000000400e00947 */ /* 0x000fea0003800000 */
[----:B------:R-:W-:Y:S01]  /*05c0*/  DSETP.NEU.AND P0, PT, |R22|, +INF , PT ;  /* 0x7ff000001600742a */ /* 0x000fe20003f0d200 */
[----:B------:R-:W-:-:S13]  /*05d0*/  BSSY.RECONVERGENT B1, `(.L_x_4) ;  /* 0x000001e000017945 */ /* 0x000fda0003800200 */
[----:B------:R-:W-:Y:S01]  /*05e0*/  @!P0 DMUL R2, RZ, R22 ;  /* 0x00000016ff028228 */ /* 0x000fe20000000000 */
[----:B------:R-:W-:Y:S01]  /*05f0*/  @!P0 IMAD.MOV.U32 R16, RZ, RZ, 0x1 ;  /* 0x00000001ff108424 */ /* 0x000fe200078e00ff */
[----:B------:R-:W-:Y:S09]  /*0600*/  @!P0 BRA `(.L_x_5) ;  /* 0x0000000000688947 */ /* 0x000ff20003800000 */
[----:B------:R-:W-:Y:S01]  /*0610*/  UMOV UR6, 0x6dc9c883 ;  /* 0x6dc9c88300067882 */ /* 0x000fe20000000000 */
[----:B------:R-:W-:Y:S01]  /*0620*/  UMOV UR7, 0x3fe45f30 ;  /* 0x3fe45f3000077882 */ /* 0x000fe20000000000 */
[C---:B------:R-:W-:Y:S01]  /*0630*/  DSETP.GE.AND P0, PT, |R22|.reuse, 2.14748364800000000000e+09, PT ;  /* 0x41e000001600742a */ /* 0x040fe20003f06200 */
[----:B------:R-:W-:Y:S01]  /*0640*/  BSSY.RECONVERGENT B2, `(.L_x_6) ;  /* 0x0000015000027945 */ /* 0x000fe20003800200 */
[----:B------:R-:W-:Y:S01]  /*0650*/  DMUL R4, R22, UR6 ;  /* 0x0000000616047c28 */ /* 0x000fe20008000000 */
[----:B------:R-:W-:Y:S01]  /*0660*/  UMOV UR6, 0x54442d18 ;  /* 0x54442d1800067882 */ /* 0x000fe20000000000 */
[----:B------:R-:W-:-:S04]  /*0670*/  UMOV UR7, 0x3ff921fb ;  /* 0x3ff921fb00077882 */ /* 0x000fc80000000000 */
[----:B------:R-:W0:Y:S08]  /*0680*/  F2I.F64 R16, R4 ;  /* 0x0000000400107311 */ /* 0x000e300000301100 */
[----:B0-----:R-:W0:Y:S02]  /*0690*/  I2F.F64 R2, R16 ;  /* 0x0000001000027312 */ /* 0x001e240000201c00 */
[----:B0-----:R-:W-:Y:S01]  /*06a0*/  DFMA R6, R2, -UR6, R22 ;  /* 0x8000000602067c2b */ /* 0x001fe20008000016 */
[----:B------:R-:W-:Y:S01]  /*06b0*/  UMOV UR6, 0x33145c00 ;  /* 0x33145c0000067882 */ /* 0x000fe20000000000 */
[----:B------:R-:W-:-:S06]  /*06c0*/  UMOV UR7, 0x3c91a626 ;  /* 0x3c91a62600077882 */ /* 0x000fcc0000000000 */
[----:B------:R-:W-:Y:S01]  /*06d0*/  DFMA R6, R2, -UR6, R6 ;  /* 0x8000000602067c2b */ /* 0x000fe20008000006 */
[----:B------:R-:W-:Y:S01]  /*06e0*/  UMOV UR6, 0x252049c0 ;  /* 0x252049c000067882 */ /* 0x000fe20000000000 */
[----:B------:R-:W-:-:S06]  /*06f0*/  UMOV UR7, 0x397b839a ;  /* 0x397b839a00077882 */ /* 0x000fcc0000000000 */
[----:B------:R-:W-:Y:S01]  /*0700*/  DFMA R2, R2, -UR6, R6 ;  /* 0x8000000602027c2b */ /* 0x000fe20008000006 */
[----:B------:R-:W-:Y:S10]  /*0710*/  @!P0 BRA `(.L_x_7) ;  /* 0x00000000001c8947 */ /* 0x000ff40003800000 */
[----:B------:R-:W-:Y:S01]  /*0720*/  IMAD.MOV.U32 R13, RZ, RZ, R22 ;  /* 0x000000ffff0d7224 */ /* 0x000fe200078e0016 */
[----:B------:R-:W-:Y:S01]  /*0730*/  MOV R26, 0x760 ;  /* 0x00000760001a7802 */ /* 0x000fe20000000f00 */
[----:B------:R-:W-:-:S07]  /*0740*/  IMAD.MOV.U32 R14, RZ, RZ, R23 ;  /* 0x000000ffff0e7224 */ /* 0x000fce00078e0017 */
[----:B------:R-:W-:Y:S05]  /*0750*/  CALL.REL.NOINC `($_ZN6device22nonlin_part_saturatingEPN6thrust24THRUST_300001_SM_1000_NS7complexIdEEPKS3_S6_S3_jj$__internal_trig_reduction_slowpathd) ;  /* 0x0000001c00d87944 */ /* 0x000fea0003c00000 */
[----:B------:R-:W-:Y:S02]  /*0760*/  IMAD.MOV.U32 R16, RZ, RZ, R28 ;  /* 0x000000ffff107224 */ /* 0x000fe400078e001c */
[----:B------:R-:W-:Y:S02]  /*0770*/  IMAD.MOV.U32 R2, RZ, RZ, R4 ;  /* 0x000000ffff027224 */ /* 0x000fe400078e0004 */
[----:B------:R-:W-:-:S07]  /*0780*/  IMAD.MOV.U32 R3, RZ, RZ, R5 ;  /* 0x000000ffff037224 */ /* 0x000fce00078e0005 */
.L_x_7:
[----:B------:R-:W-:Y:S05]  /*0790*/  BSYNC.RECONVERGENT B2 ;  /* 0x0000000000027941 */ /* 0x000fea0003800200 */
.L_x_6:
[----:B------:R-:W-:-:S07]  /*07a0*/  VIADD R16, R16, 0x1 ;  /* 0x0000000110107836 */ /* 0x000fce0000000000 */
.L_x_5:
[----:B------:R-:W-:Y:S05]  /*07b0*/  BSYNC.RECONVERGENT B1 ;  /* 0x0000000000017941 */ /* 0x000fea0003800200 */
.L_x_4:
[----:B------:R-:W0:Y:S01]  /*07c0*/  LDCU.64 UR6, c[0x4][0xe8] ;  /* 0x01001d00ff0677ac */ /* 0x000e220008000a00 */
[----:B------:R-:W-:-:S05]  /*07d0*/  IMAD.SHL.U32 R4, R16, 0x40, RZ ;  /* 0x0000004010047824 */ /* 0x000fca00078e00ff */
[----:B------:R-:W-:-:S04]  /*07e0*/  LOP3.LUT R4, R4, 0x40, RZ, 0xc0, !PT ;  /* 0x0000004004047812 */ /* 0x000fc800078ec0ff */
[----:B0-----:R-:W-:-:S05]  /*07f0*/  IADD3 R24, P0, PT, R4, UR6, RZ ;  /* 0x0000000604187c10 */ /* 0x001fca000ff1e0ff */
[----:B------:R-:W-:-:S05]  /*0800*/  IMAD.X R25, RZ, RZ, UR7, P0 ;  /* 0x00000007ff197e24 */ /* 0x000fca00080e06ff */
[----:B------:R-:W2:Y:S04]  /*0810*/  LDG.E.128.CONSTANT R12, desc[UR4][R24.64] ;  /* 0x00000004180c7981 */ /* 0x000ea8000c1e9d00 */
[----:B------:R-:W3:Y:S04]  /*0820*/  LDG.E.128.CONSTANT R8, desc[UR4][R24.64+0x10] ;  /* 0x0000100418087981 */ /* 0x000ee8000c1e9d00 */
[----:B------:R-:W4:Y:S01]  /*0830*/  LDG.E.128.CONSTANT R4, desc[UR4][R24.64+0x20] ;  /* 0x0000200418047981 */ /* 0x000f22000c1e9d00 */
[----:B------:R-:W-:Y:S01]  /*0840*/  LOP3.LUT R17, R16, 0x1, RZ, 0xc0, !PT ;  /* 0x0000000110117812 */ /* 0x000fe200078ec0ff */
[----:B------:R-:W-:Y:S01]  /*0850*/  IMAD.MOV.U32 R26, RZ, RZ, 0x20fd8164 ;  /* 0x20fd8164ff1a7424 */ /* 0x000fe200078e00ff */
[----:B------:R-:W-:Y:S01]  /*0860*/  DMUL R18, R2, R2 ;  /* 0x0000000202127228 */ /* 0x000fe20000000000 */
[----:B------:R-:W-:Y:S01]  /*0870*/  BSSY.RECONVERGENT B1, `(.L_x_8) ;  /* 0x000002e000017945 */ /* 0x000fe20003800200 */
[----:B------:R-:W-:Y:S01]  /*0880*/  ISETP.NE.U32.AND P0, PT, R17, 0x1, PT ;  /* 0x000000011100780c */ /* 0x000fe20003f05070 */
[----:B------:R-:W-:Y:S01]  /*0890*/  IMAD.MOV.U32 R17, RZ, RZ, 0x3da8ff83 ;  /* 0x3da8ff83ff117424 */ /* 0x000fe200078e00ff */
[----:B------:R-:W-:-:S02]  /*08a0*/  DSETP.NEU.AND P1, PT, |R22|, +INF , PT ;  /* 0x7ff000001600742a */ /* 0x000fc40003f2d200 */
[----:B------:R-:W-:Y:S02]  /*08b0*/  FSEL R26, R26, -8.06006814911005101289e+34, !P0 ;  /* 0xf9785eba1a1a7808 */ /* 0x000fe40004000000 */
[----:B------:R-:W-:-:S06]  /*08c0*/  FSEL R27, -R17, 0.11223486810922622681, !P0 ;  /* 0x3de5db65111b7808 */ /* 0x000fcc0004000100 */
[----:B--2---:R-:W-:-:S08]  /*08d0*/  DFMA R12, R18, R26, R12 ;  /* 0x0000001a120c722b */ /* 0x004fd0000000000c */
[----:B------:R-:W-:-:S08]  /*08e0*/  DFMA R12, R18, R12, R14 ;  /* 0x0000000c120c722b */ /* 0x000fd0000000000e */
[----:B---3--:R-:W-:-:S08]  /*08f0*/  DFMA R8, R18, R12, R8 ;  /* 0x0000000c1208722b */ /* 0x008fd00000000008 */
[----:B------:R-:W-:-:S08]  /*0900*/  DFMA R8, R18, R8, R10 ;  /* 0x000000081208722b */ /* 0x000fd0000000000a */
[----:B----4-:R-:W-:-:S08]  /*0910*/  DFMA R4, R18, R8, R4 ;  /* 0x000000081204722b */ /* 0x010fd00000000004 */
[----:B------:R-:W-:-:S08]  /*0920*/  DFMA R4, R18, R4, R6 ;  /* 0x000000041204722b */ /* 0x000fd00000000006 */
[----:B------:R-:W-:Y:S02]  /*0930*/  DFMA R2, R4, R2, R2 ;  /* 0x000000020402722b */ /* 0x000fe40000000002 */
[----:B------:R-:W-:-:S10]  /*0940*/  DFMA R4, R18, R4, 1 ;  /* 0x3ff000001204742b */ /* 0x000fd40000000004 */
[----:B------:R-:W-:Y:S02]  /*0950*/  FSEL R6, R4, R2, !P0 ;  /* 0x0000000204067208 */ /* 0x000fe40004000000 */
[----:B------:R-:W-:Y:S01]  /*0960*/  FSEL R7, R5, R3, !P0 ;  /* 0x0000000305077208 */ /* 0x000fe20004000000 */
[----:B------:R-:W-:Y:S01]  /*0970*/  @!P1 DMUL R2, RZ, R22 ;  /* 0x00000016ff029228 */ /* 0x000fe20000000000 */
[----:B------:R-:W-:Y:S01]  /*0980*/  LOP3.LUT P0, RZ, R16, 0x2, RZ, 0xc0, !PT ;  /* 0x0000000210ff7812 */ /* 0x000fe2000780c0ff */
[----:B------:R-:W-:-:S03]  /*0990*/  @!P1 IMAD.MOV.U32 R16, RZ, RZ, RZ ;  /* 0x000000ffff109224 */ /* 0x000fc600078e00ff */
[----:B------:R-:W-:-:S10]  /*09a0*/  DADD R4, RZ, -R6 ;  /* 0x00000000ff047229 */ /* 0x000fd40000000806 */
[----:B------:R-:W-:Y:S02]  /*09b0*/  FSEL R24, R6, R4, !P0 ;  /* 0x0000000406187208 */ /* 0x000fe40004000000 */
[----:B------:R-:W-:Y:S01]  /*09c0*/  FSEL R25, R7, R5, !P0 ;  /* 0x0000000507197208 */ /* 0x000fe20004000000 */
[----:B------:R-:W-:Y:S06]  /*09d0*/  @!P1 BRA `(.L_x_9) ;  /* 0x00000000005c9947 */ /* 0x000fec0003800000 */
[----:B------:R-:W-:Y:S01]  /*09e0*/  UMOV UR6, 0x6dc9c883 ;  /* 0x6dc9c88300067882 */ /* 0x000fe20000000000 */
[----:B------:R-:W-:Y:S01]  /*09f0*/  UMOV UR7, 0x3fe45f30 ;  /* 0x3fe45f3000077882 */ /* 0x000fe20000000000 */
[C---:B------:R-:W-:Y:S02]  /*0a00*/  DSETP.GE.AND P0, PT, |R22|.reuse, 2.14748364800000000000e+09, PT ;  /* 0x41e000001600742a */ /* 0x040fe40003f06200 */
[----:B------:R-:W-:Y:S01]  /*0a10*/  DMUL R16, R22, UR6 ;  /* 0x0000000616107c28 */ /* 0x000fe20008000000 */
[----:B------:R-:W-:Y:S01]  /*0a20*/  UMOV UR6, 0x54442d18 ;  /* 0x54442d1800067882 */ /* 0x000fe20000000000 */
[----:B------:R-:W-:-:S08]  /*0a30*/  UMOV UR7, 0x3ff921fb ;  /* 0x3ff921fb00077882 */ /* 0x000fd00000000000 */
        /* <DEDUP_REMOVED lines=17> */
.L_x_9:
[----:B------:R-:W-:Y:S05]  /*0b50*/  BSYNC.RECONVERGENT B1 ;  /* 0x0000000000017941 */ /* 0x000fea0003800200 */
.L_x_8:
        /* <DEDUP_REMOVED lines=10> */
[----:B------:R-:W-:-:S02]  /*0c00*/  DMUL R18, R2, R2 ;  /* 0x0000000202127228 */ /* 0x000fc40000000000 */
[----:B------:R-:W-:Y:S01]  /*0c10*/  ISETP.NE.U32.AND P0, PT, R17, 0x1, PT ;  /* 0x000000011100780c */ /* 0x000fe20003f05070 */
[----:B------:R-:W-:-:S03]  /*0c20*/  IMAD.MOV.U32 R17, RZ, RZ, 0x3da8ff83 ;  /* 0x3da8ff83ff117424 */ /* 0x000fc600078e00ff */
        /* <DEDUP_REMOVED lines=11> */
[----:B------:R-:W-:Y:S02]  /*0ce0*/  FSEL R5, R5, R3, !P0 ;  /* 0x0000000305057208 */ /* 0x000fe40004000000 */
[----:B------:R-:W-:-:S04]  /*0cf0*/  LOP3.LUT P0, RZ, R16, 0x2, RZ, 0xc0, !PT ;  /* 0x0000000210ff7812 */ /* 0x000fc8000780c0ff */
[----:B------:R-:W-:-:S10]  /*0d00*/  DADD R2, RZ, -R4 ;  /* 0x00000000ff027229 */ /* 0x000fd40000000804 */
[----:B------:R-:W-:Y:S02]  /*0d10*/  FSEL R22, R4, R2, !P0 ;  /* 0x0000000204167208 */ /* 0x000fe40004000000 */
[----:B------:R-:W-:Y:S01]  /*0d20*/  FSEL R23, R5, R3, !P0 ;  /* 0x0000000305177208 */ /* 0x000fe20004000000 */
[----:B------:R-:W-:Y:S06]  /*0d30*/  BRA `(.L_x_2) ;  /* 0x0000001800387947 */ /* 0x000fec0003800000 */
.L_x_3:
[----:B------:R-:W-:-:S13]  /*0d40*/  ISETP.GE.U32.AND P0, PT, R6, 0x7ff00000, PT ;  /* 0x7ff000000600780c */ /* 0x000fda0003f06070 */
[----:B------:R-:W-:Y:S05]  /*0d50*/  @!P0 BRA `(.L_x_10) ;  /* 0x0000000000348947 */ /* 0x000fea0003800000 */
[----:B------:R-:W-:-:S04]  /*0d60*/  ISETP.NE.AND P0, PT, R2, 0x7ff00000, PT ;  /* 0x7ff000000200780c */ /* 0x000fc80003f05270 */
[----:B------:R-:W-:-:S13]  /*0d70*/  ISETP.EQ.AND P0, PT, R4, RZ, !P0 ;  /* 0x000000ff0400720c */ /* 0x000fda0004702270 */
[----:B------:R-:W-:-:S10]  /*0d80*/  @!P0 DADD R24, R22, -R22 ;  /* 0x0000000016188229 */ /* 0x000fd40000000816 */
[----:B------:R-:W-:Y:S02]  /*0d90*/  @!P0 IMAD.MOV.U32 R22, RZ, RZ, R24 ;  /* 0x000000ffff168224 */ /* 0x000fe400078e0018 */
[----:B------:R-:W-:Y:S01]  /*0da0*/  @!P0 IMAD.MOV.U32 R23, RZ, RZ, R25 ;  /* 0x000000ffff178224 */ /* 0x000fe200078e0019 */
[----:B------:R-:W-:Y:S06]  /*0db0*/  @!P0 BRA `(.L_x_2) ;  /* 0x0000001800188947 */ /* 0x000fec0003800000 */
[----:B------:R-:W-:Y:S01]  /*0dc0*/  DADD R22, R22, -R22 ;  /* 0x0000000016167229 */ /* 0x000fe20000000816 */
[----:B------:R-:W-:-:S04]  /*0dd0*/  ISETP.GT.AND P0, PT, R5, -0x1, PT ;  /* 0xffffffff0500780c */ /* 0x000fc80003f04270 */
[----:B------:R-:W-:Y:S02]  /*0de0*/  FSEL R24, R4, RZ, P0 ;  /* 0x000000ff04187208 */ /* 0x000fe40000000000 */
[----:B------:R-:W-:-:S03]  /*0df0*/  FSEL R25, R5, RZ, P0 ;  /* 0x000000ff05197208 */ /* 0x000fc60000000000 */
[----:B------:R-:W-:Y:S02]  /*0e00*/  FSEL R22, R22, RZ, P0 ;  /* 0x000000ff16167208 */ /* 0x000fe40000000000 */
[----:B------:R-:W-:Y:S01]  /*0e10*/  FSEL R23, R23, RZ, P0 ;  /* 0x000000ff17177208 */ /* 0x000fe20000000000 */
[----:B------:R-:W-:Y:S06]  /*0e20*/  BRA `(.L_x_2) ;  /* 0x0000001400fc7947 */ /* 0x000fec0003800000 */
.L_x_10:
[----:B------:R-:W-:-:S05]  /*0e30*/  VIADD R2, R5, 0xbf79d1be ;  /* 0xbf79d1be05027836 */ /* 0x000fca0000000000 */
[----:B------:R-:W-:-:S13]  /*0e40*/  ISETP.GT.U32.AND P0, PT, R2, 0x108aa2, PT ;  /* 0x00108aa20200780c */ /* 0x000fda0003f04070 */
[----:B------:R-:W-:Y:S05]  /*0e50*/  @P0 BRA `(.L_x_11) ;  /* 0x0000000c00200947 */ /* 0x000fea0003800000 */
[----:B------:R-:W-:Y:S01]  /*0e60*/  UMOV UR6, 0x19ba0da4 ;  /* 0x19ba0da400067882 */ /* 0x000fe20000000000 */
[----:B------:R-:W-:Y:S01]  /*0e70*/  UMOV UR7, 0x40937be3 ;  /* 0x40937be300077882 */ /* 0x000fe20000000000 */
[----:B------:R-:W-:Y:S01]  /*0e80*/  IMAD.MOV.U32 R2, RZ, RZ, 0x652b82fe ;  /* 0x652b82feff027424 */ /* 0x000fe200078e00ff */
[----:B------:R-:W-:Y:S01]  /*0e90*/  DADD R4, R4, -UR6 ;  /* 0x8000000604047e29 */ /* 0x000fe20008000000 */
[----:B------:R-:W-:Y:S01]  /*0ea0*/  IMAD.MOV.U32 R3, RZ, RZ, 0x3ff71547 ;  /* 0x3ff71547ff037424 */ /* 0x000fe200078e00ff */
[----:B------:R-:W-:Y:S01]  /*0eb0*/  UMOV UR6, 0xfefa39ef ;  /* 0xfefa39ef00067882 */ /* 0x000fe20000000000 */
[----:B------:R-:W-:Y:S01]  /*0ec0*/  UMOV UR7, 0x3fe62e42 ;  /* 0x3fe62e4200077882 */ /* 0x000fe20000000000 */
[----:B------:R-:W-:Y:S04]  /*0ed0*/  BSSY.RECONVERGENT B1, `(.L_x_12) ;  /* 0x0000036000017945 */ /* 0x000fe80003800200 */
[----:B------:R-:W-:-:S02]  /*0ee0*/  DFMA R2, R4, R2, 6.75539944105574400000e+15 ;  /* 0x433800000402742b */ /* 0x000fc40000000002 */
[----:B------:R-:W-:-:S06]  /*0ef0*/  FSETP.GEU.AND P0, PT, |R5|, 4.1917929649353027344, PT ;  /* 0x4086232b0500780b */ /* 0x000fcc0003f0e200 */
        /* <DEDUP_REMOVED lines=43> */
[----:B------:R-:W-:Y:S02]  /*11b0*/  @!P1 LEA.HI R3, R2, R2, RZ, 0x1 ;  /* 0x0000000202039211 */ /* 0x000fe400078f08ff */
[----:B------:R-:W-:Y:S02]  /*11c0*/  FSEL R19, R9, RZ, P0 ;  /* 0x000000ff09137208 */ /* 0x000fe40000000000 */
[----:B------:R-:W-:-:S05]  /*11d0*/  @!P1 SHF.R.S32.HI R3, RZ, 0x1, R3 ;  /* 0x00000001ff039819 */ /* 0x000fca0000011403 */
[----:B------:R-:W-:Y:S02]  /*11e0*/  @!P1 IMAD.IADD R2, R2, 0x1, -R3 ;  /* 0x0000000102029824 */ /* 0x000fe400078e0a03 */
[----:B------:R-:W-:-:S03]  /*11f0*/  @!P1 IMAD R7, R3, 0x100000, R7 ;  /* 0x0010000003079824 */ /* 0x000fc600078e0207 */
[----:B------:R-:W-:Y:S01]  /*1200*/  @!P1 LEA R3, R2, 0x3ff00000, 0x14 ;  /* 0x3ff0000002039811 */ /* 0x000fe200078ea0ff */
[----:B------:R-:W-:-:S06]  /*1210*/  @!P1 IMAD.MOV.U32 R2, RZ, RZ, RZ ;  /* 0x000000ffff029224 */ /* 0x000fcc00078e00ff */
[----:B------:R-:W-:-:S11]  /*1220*/  @!P1 DMUL R18, R6, R2 ;  /* 0x0000000206129228 */ /* 0x000fd60000000000 */
.L_x_13:
[----:B------:R-:W-:Y:S05]  /*1230*/  BSYNC.RECONVERGENT B1 ;  /* 0x0000000000017941 */ /* 0x000fea0003800200 */
.L_x_12:
[C---:B------:R-:W-:Y:S01]  /*1240*/  LEA.HI R2, R19.reuse, 0xffffff09, RZ, 0xc ;  /* 0xffffff0913027811 */ /* 0x040fe200078f60ff */
[----:B------:R-:W-:Y:S01]  /*1250*/  DSETP.NEU.AND P0, PT, |R22|, +INF , PT ;  /* 0x7ff000001600742a */ /* 0x000fe20003f0d200 */
[----:B------:R-:W-:Y:S01]  /*1260*/  LOP3.LUT R19, R19, 0xfffff, RZ, 0xc0, !PT ;  /* 0x000fffff13137812 */ /* 0x000fe200078ec0ff */
[----:B------:R-:W-:Y:S01]  /*1270*/  BSSY.RECONVERGENT B1, `(.L_x_14) ;  /* 0x0000028000017945 */ /* 0x000fe20003800200 */
[----:B------:R-:W-:Y:S01]  /*1280*/  LOP3.LUT R3, R2, 0xffff, RZ, 0xc0, !PT ;  /* 0x0000ffff02037812 */ /* 0x000fe200078ec0ff */
[----:B------:R-:W-:Y:S01]  /*1290*/  IMAD.MOV.U32 R16, RZ, RZ, RZ ;  /* 0x000000ffff107224 */ /* 0x000fe200078e00ff */
[----:B------:R-:W-:Y:S02]  /*12a0*/  LOP3.LUT R19, R19, 0x7fe00000, RZ, 0xfc, !PT ;  /* 0x7fe0000013137812 */ /* 0x000fe400078efcff */
[----:B------:R-:W-:-:S04]  /*12b0*/  LEA.HI R3, R3, R2, RZ, 0x11 ;  /* 0x0000000203037211 */ /* 0x000fc800078f88ff */
[----:B------:R-:W-:-:S03]  /*12c0*/  PRMT R3, R3, 0x9910, RZ ;  /* 0x0000991003037816 */ /* 0x000fc600000000ff */
[----:B------:R-:W-:Y:S01]  /*12d0*/  @!P0 DMUL R24, RZ, R22 ;  /* 0x00000016ff188228 */ /* 0x000fe20000000000 */
[----:B------:R-:W-:Y:S01]  /*12e0*/  SHF.R.S32.HI R3, RZ, 0x1, R3 ;  /* 0x00000001ff037819 */ /* 0x000fe20000011403 */
[----:B------:R-:W-:-:S03]  /*12f0*/  @!P0 IMAD.MOV.U32 R26, RZ, RZ, 0x1 ;  /* 0x00000001ff1a8424 */ /* 0x000fc600078e00ff */
[----:B------:R-:W-:-:S05]  /*1300*/  PRMT R17, R3, 0x9910, RZ ;  /* 0x0000991003117816 */ /* 0x000fca00000000ff */
[----:B------:R-:W-:Y:S01]  /*1310*/  IMAD.IADD R2, R2, 0x1, -R17 ;  /* 0x0000000102027824 */ /* 0x000fe200078e0a11 */
[----:B------:R-:W-:-:S04]  /*1320*/  LEA R17, R17, 0x3ff00000, 0x14 ;  /* 0x3ff0000011117811 */ /* 0x000fc800078ea0ff */
[----:B------:R-:W-:Y:S01]  /*1330*/  LEA R3, R2, 0x3ff00000, 0x14 ;  /* 0x3ff0000002037811 */ /* 0x000fe200078ea0ff */
[----:B------:R-:W-:Y:S06]  /*1340*/  @!P0 BRA `(.L_x_15) ;  /* 0x0000000000688947 */ /* 0x000fec0003800000 */
        /* <DEDUP_REMOVED lines=24> */
.L_x_17:
[----:B------:R-:W-:Y:S05]  /*14d0*/  BSYNC.RECONVERGENT B2 ;  /* 0x0000000000027941 */ /* 0x000fea0003800200 */
.L_x_16:
[----:B------:R-:W-:-:S07]  /*14e0*/  VIADD R26, R26, 0x1 ;  /* 0x000000011a1a7836 */ /* 0x000fce0000000000 */
.L_x_15:
[----:B------:R-:W-:Y:S05]  /*14f0*/  BSYNC.RECONVERGENT B1 ;  /* 0x0000000000017941 */ /* 0x000fea0003800200 */
.L_x_14:
        /* <DEDUP_REMOVED lines=24> */
[----:B------:R-:W-:Y:S01]  /*1680*/  DFMA R4, R28, R4, 1 ;  /* 0x3ff000001c04742b */ /* 0x000fe20000000004 */
[----:B------:R-:W-:-:S09]  /*1690*/  @!P1 IMAD.MOV.U32 R28, RZ, RZ, RZ ;  /* 0x000000ffff1c9224 */ /* 0x000fd200078e00ff */
[----:B------:R-:W-:Y:S02]  /*16a0*/  FSEL R6, R4, R24, !P0 ;  /* 0x0000001804067208 */ /* 0x000fe40004000000 */
[----:B------:R-:W-:Y:S02]  /*16b0*/  FSEL R7, R5, R25, !P0 ;  /* 0x0000001905077208 */ /* 0x000fe40004000000 */
[----:B------:R-:W-:Y:S01]  /*16c0*/  LOP3.LUT P0, RZ, R26, 0x2, RZ, 0xc0, !PT ;  /* 0x000000021aff7812 */ /* 0x000fe2000780c0ff */
[----:B------:R-:W-:-:S03]  /*16d0*/  @!P1 DMUL R26, RZ, R22 ;  /* 0x00000016ff1a9228 */ /* 0x000fc60000000000 */
[----:B------:R-:W-:-:S10]  /*16e0*/  DADD R4, RZ, -R6 ;  /* 0x00000000ff047229 */ /* 0x000fd40000000806 */
[----:B------:R-:W-:Y:S02]  /*16f0*/  FSEL R24, R6, R4, !P0 ;  /* 0x0000000406187208 */ /* 0x000fe40004000000 */
[----:B------:R-:W-:-:S06]  /*1700*/  FSEL R25, R7, R5, !P0 ;  /* 0x0000000507197208 */ /* 0x000fcc0004000000 */
[----:B------:R-:W-:-:S08]  /*1710*/  DMUL R24, R18, R24 ;  /* 0x0000001812187228 */ /* 0x000fd00000000000 */
[----:B------:R-:W-:Y:S01]  /*1720*/  DMUL R24, R16, R24 ;  /* 0x0000001810187228 */ /* 0x000fe20000000000 */
[----:B------:R-:W-:Y:S10]  /*1730*/  @!P1 BRA `(.L_x_19) ;  /* 0x0000000000589947 */ /* 0x000ff40003800000 */
        /* <DEDUP_REMOVED lines=21> */
[----:B------:R-:W-:-:S07]  /*1890*/  IMAD.MOV.U32 R27, RZ, RZ, R5 ;  /* 0x000000ffff1b7224 */ /* 0x000fce00078e0005 */
.L_x_19:
[----:B------:R-:W-:Y:S05]  /*18a0*/  BSYNC.RECONVERGENT B1 ;  /* 0x0000000000017941 */ /* 0x000fea0003800200 */
.L_x_18:
        /* <DEDUP_REMOVED lines=14> */
[----:B------:R-:W-:Y:S01]  /*1990*/  FSEL R33, -R2, 0.11223486810922622681, !P0 ;  /* 0x3de5db6502217808 */ /* 0x000fe20004000100 */
[----:B------:R-:W-:-:S06]  /*19a0*/  IMAD.MOV.U32 R2, RZ, RZ, RZ ;  /* 0x000000ffff027224 */ /* 0x000fcc00078e00ff */
[----:B------:R-:W-:Y:S02]  /*19b0*/  DMUL R24, R24, R2 ;  /* 0x0000000218187228 */ /* 0x000fe40000000000 */
        /* <DEDUP_REMOVED lines=13> */
[----:B------:R-:W-:-:S06]  /*1a90*/  FSEL R5, R7, R5, !P0 ;  /* 0x0000000507057208 */ /* 0x000fcc0004000000 */
[----:B------:R-:W-:-:S08]  /*1aa0*/  DMUL R18, R18, R4 ;  /* 0x0000000412127228 */ /* 0x000fd00000000000 */
[----:B------:R-:W-:-:S08]  /*1ab0*/  DMUL R18, R16, R18 ;  /* 0x0000001210127228 */ /* 0x000fd00000000000 */
[----:B------:R-:W-:Y:S01]  /*1ac0*/  DMUL R22, R2, R18 ;  /* 0x0000001202167228 */ /* 0x000fe20000000000 */
[----:B------:R-:W-:Y:S10]  /*1ad0*/  BRA `(.L_x_2) ;  /* 0x0000000800d07947 */ /* 0x000ff40003800000 */
.L_x_11:
[----:B------:R-:W-:Y:S01]  /*1ae0*/  IMAD.MOV.U32 R6, RZ, RZ, 0x652b82fe ;  /* 0x652b82feff067424 */ /* 0x000fe200078e00ff */
[----:B------:R-:W-:Y:S01]  /*1af0*/  UMOV UR6, 0xfefa39ef ;  /* 0xfefa39ef00067882 */ /* 0x000fe20000000000 */
[----:B------:R-:W-:Y:S01]  /*1b00*/  IMAD.MOV.U32 R7, RZ, RZ, 0x3ff71547 ;  /* 0x3ff71547ff077424 */ /* 0x000fe200078e00ff */
[----:B------:R-:W-:Y:S01]  /*1b10*/  UMOV UR7, 0x3fe62e42 ;  /* 0x3fe62e4200077882 */ /* 0x000fe20000000000 */
[----:B------:R-:W-:Y:S01]  /*1b20*/  DSETP.NEU.AND P2, PT, |R22|, +INF , PT ;  /* 0x7ff000001600742a */ /* 0x000fe20003f4d200 */
[----:B------:R-:W-:Y:S01]  /*1b30*/  FSETP.GEU.AND P0, PT, |R5|, 4.1917929649353027344, PT ;  /* 0x4086232b0500780b */ /* 0x000fe20003f0e200 */
[----:B------:R-:W-:Y:S02]  /*1b40*/  BSSY.RECONVERGENT B1, `(.L_x_20) ;  /* 0x0000036000017945 */ /* 0x000fe40003800200 */
[----:B------:R-:W-:-:S08]  /*1b50*/  DFMA R6, R4, R6, 6.75539944105574400000e+15 ;  /* 0x433800000406742b */ /* 0x000fd00000000006 */
[----:B------:R-:W-:Y:S02]  /*1b60*/  DADD R2, R6, -6.75539944105574400000e+15 ;  /* 0xc338000006027429 */ /* 0x000fe40000000000 */
[----:B------:R-:W-:-:S06]  /*1b70*/  @!P2 DMUL R16, RZ, R22 ;  /* 0x00000016ff10a228 */ /* 0x000fcc0000000000 */
        /* <DEDUP_REMOVED lines=42> */
[----:B------:R-:W-:-:S04]  /*1e20*/  @!P1 LEA.HI R2, R6, R6, RZ, 0x1 ;  /* 0x0000000606029211 */ /* 0x000fc800078f08ff */
[----:B------:R-:W-:Y:S02]  /*1e30*/  @!P1 SHF.R.S32.HI R5, RZ, 0x1, R2 ;  /* 0x00000001ff059819 */ /* 0x000fe40000011402 */
[----:B------:R-:W-:-:S03]  /*1e40*/  FSEL R2, R10, RZ, P0 ;  /* 0x000000ff0a027208 */ /* 0x000fc60000000000 */
[----:B------:R-:W-:Y:S02]  /*1e50*/  @!P1 IMAD.IADD R4, R6, 0x1, -R5 ;  /* 0x0000000106049824 */ /* 0x000fe400078e0a05 */
[----:B------:R-:W-:-:S03]  /*1e60*/  @!P1 IMAD R9, R5, 0x100000, R9 ;  /* 0x0010000005099824 */ /* 0x000fc600078e0209 */
[----:B------:R-:W-:Y:S01]  /*1e70*/  @!P1 LEA R5, R4, 0x3ff00000, 0x14 ;  /* 0x3ff0000004059811 */ /* 0x000fe200078ea0ff */
[----:B------:R-:W-:-:S06]  /*1e80*/  @!P1 IMAD.MOV.U32 R4, RZ, RZ, RZ ;  /* 0x000000ffff049224 */ /* 0x000fcc00078e00ff */
[----:B------:R-:W-:-:S11]  /*1e90*/  @!P1 DMUL R2, R8, R4 ;  /* 0x0000000408029228 */ /* 0x000fd60000000000 */
.L_x_21:
[----:B------:R-:W-:Y:S05]  /*1ea0*/  BSYNC.RECONVERGENT B1 ;  /* 0x0000000000017941 */ /* 0x000fea0003800200 */
.L_x_20:
[----:B------:R-:W-:Y:S01]  /*1eb0*/  BSSY.RECONVERGENT B1, `(.L_x_22) ;  /* 0x000001d000017945 */ /* 0x000fe20003800200 */
[----:B------:R-:W-:-:S03]  /*1ec0*/  @!P2 IMAD.MOV.U32 R18, RZ, RZ, 0x1 ;  /* 0x00000001ff12a424 */ /* 0x000fc600078e00ff */
[----:B------:R-:W-:Y:S05]  /*1ed0*/  @!P2 BRA `(.L_x_23) ;  /* 0x000000000068a947 */ /* 0x000fea0003800000 */
        /* <DEDUP_REMOVED lines=24> */
.L_x_25:
[----:B------:R-:W-:Y:S05]  /*2060*/  BSYNC.RECONVERGENT B2 ;  /* 0x0000000000027941 */ /* 0x000fea0003800200 */
.L_x_24:
[----:B------:R-:W-:-:S07]  /*2070*/  VIADD R18, R18, 0x1 ;  /* 0x0000000112127836 */ /* 0x000fce0000000000 */
.L_x_23:
[----:B------:R-:W-:Y:S05]  /*2080*/  BSYNC.RECONVERGENT B1 ;  /* 0x0000000000017941 */ /* 0x000fea0003800200 */
.L_x_22:
        /* <DEDUP_REMOVED lines=57> */
.L_x_27:
[----:B------:R-:W-:Y:S05]  /*2420*/  BSYNC.RECONVERGENT B1 ;  /* 0x0000000000017941 */ /* 0x000fea0003800200 */
.L_x_26:
        /* <DEDUP_REMOVED lines=12> */
[----:B------:R-:W-:Y:S01]  /*24f0*/  IMAD.MOV.U32 R19, RZ, RZ, 0x3da8ff83 ;  /* 0x3da8ff83ff137424 */ /* 0x000fe200078e00ff */
[----:B------:R-:W-:Y:S02]  /*2500*/  DMUL R24, R2, R24 ;  /* 0x0000001802187228 */ /* 0x000fe40000000000 */
        /* <DEDUP_REMOVED lines=16> */
[----:B------:R-:W-:-:S11]  /*2610*/  DMUL R22, R2, R22 ;  /* 0x0000001602167228 */ /* 0x000fd60000000000 */
.L_x_2:
[----:B------:R-:W-:Y:S05]  /*2620*/  BSYNC.RECONVERGENT B0 ;  /* 0x0000000000007941 */ /* 0x000fea0003800200 */
.L_x_0:
[----:B------:R-:W2:Y:S01]  /*2630*/  LDG.E.128 R4, desc[UR4][R20.64] ;  /* 0x0000000414047981 */ /* 0x000ea2000c1e1d00 */
[----:B------:R-:W0:Y:S01]  /*2640*/  LDC.64 R8, c[0x0][0x380] ;  /* 0x0000e000ff087b82 */ /* 0x000e220000000a00 */
[C---:B--2---:R-:W-:Y:S02]  /*2650*/  DMUL R2, R6.reuse, R22 ;  /* 0x0000001606027228 */ /* 0x044fe40000000000 */
[----:B------:R-:W-:-:S06]  /*2660*/  DMUL R26, R6, R24 ;  /* 0x00000018061a7228 */ /* 0x000fcc0000000000 */
[C---:B------:R-:W-:Y:S02]  /*2670*/  DFMA R24, R4.reuse, R24, -R2 ;  /* 0x000000180418722b */ /* 0x040fe40000000802 */
[----:B------:R-:W-:Y:S01]  /*2680*/  DFMA R26, R4, R22, R26 ;  /* 0x00000016041a722b */ /* 0x000fe2000000001a */
[----:B0-----:R-:W-:-:S06]  /*2690*/  IMAD.WIDE.U32 R2, R0, 0x10, R8 ;  /* 0x0000001000027825 */ /* 0x001fcc00078e0008 */
[----:B------:R-:W-:Y:S01]  /*26a0*/  STG.E.128 desc[UR4][R2.64], R24 ;  /* 0x0000001802007986 */ /* 0x000fe2000c101d04 */
[----:B------:R-:W-:Y:S05]  /*26b0*/  EXIT ;  /* 0x000000000000794d */ /* 0x000fea0003800000 */
        .type           $_ZN6device22nonlin_part_saturatingEPN6thrust24THRUST_300001_SM_1000_NS7complexIdEEPKS3_S6_S3_jj$__internal_trig_reduction_slowpathd,@function
        .size           $_ZN6device22nonlin_part_saturatingEPN6thrust24THRUST_300001_SM_1000_NS7complexIdEEPKS3_S6_S3_jj$__internal_trig_reduction_slowpathd,(.L_x_44 - $_ZN6device22nonlin_part_saturatingEPN6thrust24THRUST_300001_SM_1000_NS7complexIdEEPKS3_S6_S3_jj$__internal_trig_reduction_slowpathd)
$_ZN6device22nonlin_part_saturatingEPN6thrust24THRUST_300001_SM_1000_NS7complexIdEEPKS3_S6_S3_jj$__internal_trig_reduction_slowpathd:
[----:B------:R-:W-:Y:S01]  /*26c0*/  SHF.R.U32.HI R12, RZ, 0x14, R14 ;  /* 0x00000014ff0c7819 */ /* 0x000fe2000001160e */
[----:B------:R-:W-:-:S03]  /*26d0*/  IMAD.MOV.U32 R4, RZ, RZ, RZ ;  /* 0x000000ffff047224 */ /* 0x000fc600078e00ff */
[----:B------:R-:W-:-:S04]  /*26e0*/  LOP3.LUT R5, R12, 0x7ff, RZ, 0xc0, !PT ;  /* 0x000007ff0c057812 */ /* 0x000fc800078ec0ff */
[----:B------:R-:W-:-:S13]  /*26f0*/  ISETP.NE.AND P0, PT, R5, 0x7ff, PT ;  /* 0x000007ff0500780c */ /* 0x000fda0003f05270 */
[----:B------:R-:W-:Y:S05]  /*2700*/  @!P0 BRA `(.L_x_28) ;  /* 0x0000000800648947 */ /* 0x000fea0003800000 */
[----:B------:R-:W-:Y:S01]  /*2710*/  VIADD R4, R5, 0xfffffc00 ;  /* 0xfffffc0005047836 */ /* 0x000fe20000000000 */
[----:B------:R-:W-:Y:S01]  /*2720*/  BSSY.RECONVERGENT B3, `(.L_x_29) ;  /* 0x0000033000037945 */ /* 0x000fe20003800200 */
[----:B------:R-:W-:-:S03]  /*2730*/  CS2R R8, SRZ ;  /* 0x0000000000087805 */ /* 0x000fc6000001ff00 */
[----:B------:R-:W-:Y:S02]  /*2740*/  SHF.R.U32.HI R10, RZ, 0x6, R4 ;  /* 0x00000006ff0a7819 */ /* 0x000fe40000011604 */
[----:B------:R-:W-:Y:S02]  /*2750*/  ISETP.GE.U32.AND P0, PT, R4, 0x80, PT ;  /* 0x000000800400780c */ /* 0x000fe40003f06070 */
[C---:B------:R-:W-:Y:S02]  /*2760*/  IADD3 R4, PT, PT, -R10.reuse, 0x13, RZ ;  /* 0x000000130a047810 */ /* 0x040fe40007ffe1ff */
[----:B------:R-:W-:Y:S02]  /*2770*/  IADD3 R11, PT, PT, -R10, 0xf, RZ ;  /* 0x0000000f0a0b7810 */ /* 0x000fe40007ffe1ff */
[----:B------:R-:W-:-:S04]  /*2780*/  SEL R6, R4, 0x12, P0 ;  /* 0x0000001204067807 */ /* 0x000fc80000000000 */
[----:B------:R-:W-:-:S13]  /*2790*/  ISETP.GE.AND P0, PT, R11, R6, PT ;  /* 0x000000060b00720c */ /* 0x000fda0003f06270 */
[----:B------:R-:W-:Y:S05]  /*27a0*/  @P0 BRA `(.L_x_30) ;  /* 0x0000000000a80947 */ /* 0x000fea0003800000 */
[----:B------:R-:W0:Y:S01]  /*27b0*/  LDC.64 R4, c[0x0][0x358] ;  /* 0x0000d600ff047b82 */ /* 0x000e220000000a00 */
[C---:B------:R-:W-:Y:S01]  /*27c0*/  SHF.L.U64.HI R27, R13.reuse, 0xb, R14 ;  /* 0x0000000b0d1b7819 */ /* 0x040fe2000001020e */
[----:B------:R-:W-:Y:S01]  /*27d0*/  BSSY.RECONVERGENT B4, `(.L_x_31) ;  /* 0x0000021000047945 */ /* 0x000fe20003800200 */
[----:B------:R-:W-:Y:S01]  /*27e0*/  IADD3 R10, PT, PT, RZ, -R10, -R6 ;  /* 0x8000000aff0a7210 */ /* 0x000fe20007ffe806 */
[----:B------:R-:W-:Y:S01]  /*27f0*/  IMAD.SHL.U32 R13, R13, 0x800, RZ ;  /* 0x000008000d0d7824 */ /* 0x000fe200078e00ff */
[----:B------:R-:W-:Y:S01]  /*2800*/  CS2R R8, SRZ ;  /* 0x0000000000087805 */ /* 0x000fe2000001ff00 */
[----:B------:R-:W-:Y:S01]  /*2810*/  IMAD.MOV.U32 R15, RZ, RZ, RZ ;  /* 0x000000ffff0f7224 */ /* 0x000fe200078e00ff */
[----:B------:R-:W-:-:S07]  /*2820*/  LOP3.LUT R27, R27, 0x80000000, RZ, 0xfc, !PT ;  /* 0x800000001b1b7812 */ /* 0x000fce00078efcff */
.L_x_32:
[----:B------:R-:W1:Y:S01]  /*2830*/  LDC.64 R6, c[0x4][0xe0] ;  /* 0x01003800ff067b82 */ /* 0x000e620000000a00 */
[----:B0-----:R-:W-:Y:S02]  /*2840*/  R2UR UR6, R4 ;  /* 0x00000000040672ca */ /* 0x001fe400000e0000 */
[----:B------:R-:W-:Y:S01]  /*2850*/  R2UR UR7, R5 ;  /* 0x00000000050772ca */ /* 0x000fe200000e0000 */
[----:B-1----:R-:W-:-:S12]  /*2860*/  IMAD.WIDE R6, R11, 0x8, R6 ;  /* 0x000000080b067825 */ /* 0x002fd800078e0206 */
[----:B------:R-:W2:Y:S01]  /*2870*/  LDG.E.64.CONSTANT R6, desc[UR6][R6.64] ;  /* 0x0000000606067981 */ /* 0x000ea2000c1e9b00 */
[----:B------:R-:W-:Y:S02]  /*2880*/  VIADD R10, R10, 0x1 ;  /* 0x000000010a0a7836 */ /* 0x000fe40000000000 */
[----:B------:R-:W-:Y:S02]  /*2890*/  VIADD R11, R11, 0x1 ;  /* 0x000000010b0b7836 */ /* 0x000fe40000000000 */
[----:B--2---:R-:W-:-:S04]  /*28a0*/  IMAD.WIDE.U32 R8, P2, R6, R13, R8 ;  /* 0x0000000d06087225 */ /* 0x004fc80007840008 */
[----:B------:R-:W-:Y:S02]  /*28b0*/  IMAD R29, R6, R27, RZ ;  /* 0x0000001b061d7224 */ /* 0x000fe400078e02ff */
[CC--:B------:R-:W-:Y:S02]  /*28c0*/  IMAD R28, R7.reuse, R13.reuse, RZ ;  /* 0x0000000d071c7224 */ /* 0x0c0fe400078e02ff */
[----:B------:R-:W-:Y:S01]  /*28d0*/  IMAD.HI.U32 R31, R7, R13, RZ ;  /* 0x0000000d071f7227 */ /* 0x000fe200078e00ff */
[----:B------:R-:W-:-:S03]  /*28e0*/  IADD3 R9, P0, PT, R29, R9, RZ ;  /* 0x000000091d097210 */ /* 0x000fc60007f1e0ff */
[----:B------:R-:W-:Y:S01]  /*28f0*/  IMAD R29, R15, 0x8, R1 ;  /* 0x000000080f1d7824 */ /* 0x000fe200078e0201 */
[----:B------:R-:W-:Y:S01]  /*2900*/  IADD3 R9, P1, PT, R28, R9, RZ ;  /* 0x000000091c097210 */ /* 0x000fe20007f3e0ff */
[----:B------:R-:W-:-:S04]  /*2910*/  IMAD.HI.U32 R28, R6, R27, RZ ;  /* 0x0000001b061c7227 */ /* 0x000fc800078e00ff */
[----:B------:R-:W-:Y:S01]  /*2920*/  IMAD.X R28, RZ, RZ, R28, P2 ;  /* 0x000000ffff1c7224 */ /* 0x000fe200010e061c */
[----:B------:R0:W-:Y:S01]  /*2930*/  STL.64 [R29], R8 ;  /* 0x000000081d007387 */ /* 0x0001e20000100a00 */
[----:B------:R-:W-:-:S03]  /*2940*/  IMAD.HI.U32 R6, R7, R27, RZ ;  /* 0x0000001b07067227 */ /* 0x000fc600078e00ff */
[----:B------:R-:W-:Y:S01]  /*2950*/  IADD3.X R28, P0, PT, R31, R28, RZ, P0, !PT ;  /* 0x0000001c1f1c7210 */ /* 0x000fe2000071e4ff */
[----:B------:R-:W-:Y:S02]  /*2960*/  IMAD R7, R7, R27, RZ ;  /* 0x0000001b07077224 */ /* 0x000fe400078e02ff */
[----:B------:R-:W-:Y:S02]  /*2970*/  VIADD R15, R15, 0x1 ;  /* 0x000000010f0f7836 */ /* 0x000fe40000000000 */
[----:B------:R-:W-:Y:S01]  /*2980*/  IMAD.X R6, RZ, RZ, R6, P0 ;  /* 0x000000ffff067224 */ /* 0x000fe200000e0606 */
[----:B------:R-:W-:Y:S02]  /*2990*/  ISETP.NE.AND P0, PT, R10, -0xf, PT ;  /* 0xfffffff10a00780c */ /* 0x000fe40003f05270 */
[----:B------:R-:W-:-:S05]  /*29a0*/  IADD3.X R28, P1, PT, R7, R28, RZ, P1, !PT ;  /* 0x0000001c071c7210 */ /* 0x000fca0000f3e4ff */
[----:B0-----:R-:W-:Y:S02]  /*29b0*/  IMAD.X R9, RZ, RZ, R6, P1 ;  /* 0x000000ffff097224 */ /* 0x001fe400008e0606 */
[----:B------:R-:W-:-:S04]  /*29c0*/  IMAD.MOV.U32 R8, RZ, RZ, R28 ;  /* 0x000000ffff087224 */ /* 0x000fc800078e001c */
[----:B------:R-:W-:Y:S05]  /*29d0*/  @P0 BRA `(.L_x_32) ;  /* 0xfffffffc00940947 */ /* 0x000fea000383ffff */
[----:B------:R-:W-:Y:S05]  /*29e0*/  BSYNC.RECONVERGENT B4 ;  /* 0x0000000000047941 */ /* 0x000fea0003800200 */
.L_x_31:
[----:B------:R-:W-:-:S05]  /*29f0*/  LOP3.LUT R4, R12, 0x7ff, RZ, 0xc0, !PT ;  /* 0x000007ff0c047812 */ /* 0x000fca00078ec0ff */
[----:B------:R-:W-:-:S05]  /*2a00*/  VIADD R4, R4, 0xfffffc00 ;  /* 0xfffffc0004047836 */ /* 0x000fca0000000000 */
[----:B------:R-:W-:Y:S02]  /*2a10*/  SHF.R.U32.HI R5, RZ, 0x6, R4 ;  /* 0x00000006ff057819 */ /* 0x000fe40000011604 */
[----:B------:R-:W-:Y:S02]  /*2a20*/  ISETP.GE.U32.AND P0, PT, R4, 0x80, PT ;  /* 0x000000800400780c */ /* 0x000fe40003f06070 */
[----:B------:R-:W-:-:S04]  /*2a30*/  IADD3 R5, PT, PT, -R5, 0x13, RZ ;  /* 0x0000001305057810 */ /* 0x000fc80007ffe1ff */
[----:B------:R-:W-:-:S07]  /*2a40*/  SEL R11, R5, 0x12, P0 ;  /* 0x00000012050b7807 */ /* 0x000fce0000000000 */
.L_x_30:
[----:B------:R-:W-:Y:S05]  /*2a50*/  BSYNC.RECONVERGENT B3 ;  /* 0x0000000000037941 */ /* 0x000fea0003800200 */
.L_x_29:
[C---:B------:R-:W-:Y:S02]  /*2a60*/  LOP3.LUT R4, R12.reuse, 0x7ff, RZ, 0xc0, !PT ;  /* 0x000007ff0c047812 */ /* 0x040fe400078ec0ff */
[----:B------:R-:W-:-:S03]  /*2a70*/  LOP3.LUT P0, R27, R12, 0x3f, RZ, 0xc0, !PT ;  /* 0x0000003f0c1b7812 */ /* 0x000fc6000780c0ff */
[----:B------:R-:W-:-:S05]  /*2a80*/  VIADD R4, R4, 0xfffffc00 ;  /* 0xfffffc0004047836 */ /* 0x000fca0000000000 */
[----:B------:R-:W-:-:S05]  /*2a90*/  SHF.R.U32.HI R4, RZ, 0x6, R4 ;  /* 0x00000006ff047819 */ /* 0x000fca0000011604 */
[----:B------:R-:W-:-:S04]  /*2aa0*/  IMAD.IADD R4, R4, 0x1, R11 ;  /* 0x0000000104047824 */ /* 0x000fc800078e020b */
[----:B------:R-:W-:-:S05]  /*2ab0*/  IMAD.U32 R31, R4, 0x8, R1 ;  /* 0x00000008041f7824 */ /* 0x000fca00078e0001 */
[----:B------:R0:W-:Y:S04]  /*2ac0*/  STL.64 [R31+-0x78], R8 ;  /* 0xffff88081f007387 */ /* 0x0001e80000100a00 */
[----:B------:R-:W2:Y:S04]  /*2ad0*/  @P0 LDL.64 R28, [R1+0x8] ;  /* 0x00000800011c0983 */ /* 0x000ea80000100a00 */
[----:B------:R-:W3:Y:S04]  /*2ae0*/  LDL.64 R6, [R1+0x10] ;  /* 0x0000100001067983 */ /* 0x000ee80000100a00 */
[----:B------:R-:W4:Y:S01]  /*2af0*/  LDL.64 R4, [R1+0x18] ;  /* 0x0000180001047983 */ /* 0x000f220000100a00 */
[----:B------:R-:W-:Y:S01]  /*2b00*/  @P0 LOP3.LUT R11, R27, 0x3f, RZ, 0x3c, !PT ;  /* 0x0000003f1b0b0812 */ /* 0x000fe200078e3cff */
[----:B------:R-:W-:Y:S01]  /*2b10*/  BSSY.RECONVERGENT B3, `(.L_x_33) ;  /* 0x0000034000037945 */ /* 0x000fe20003800200 */
[----:B--2---:R-:W-:-:S02]  /*2b20*/  @P0 SHF.R.U64 R12, R28, 0x1, R29 ;  /* 0x000000011c0c0819 */ /* 0x004fc4000000121d */
[----:B------:R-:W-:Y:S02]  /*2b30*/  @P0 SHF.R.U32.HI R28, RZ, 0x1, R29 ;  /* 0x00000001ff1c0819 */ /* 0x000fe4000001161d */
[----:B---3--:R-:W-:Y:S02]  /*2b40*/  @P0 SHF.L.U32 R13, R6, R27, RZ ;  /* 0x0000001b060d0219 */ /* 0x008fe400000006ff */
[----:B0-----:R-:W-:Y:S02]  /*2b50*/  @P0 SHF.R.U64 R8, R12, R11, R28 ;  /* 0x0000000b0c080219 */ /* 0x001fe4000000121c */
[--C-:B------:R-:W-:Y:S02]  /*2b60*/  @P0 SHF.R.U32.HI R10, RZ, 0x1, R7.reuse ;  /* 0x00000001ff0a0819 */ /* 0x100fe40000011607 */
[C-C-:B------:R-:W-:Y:S02]  /*2b70*/  @P0 SHF.R.U64 R15, R6.reuse, 0x1, R7.reuse ;  /* 0x00000001060f0819 */ /* 0x140fe40000001207 */
[----:B------:R-:W-:-:S02]  /*2b80*/  @P0 SHF.L.U64.HI R30, R6, R27, R7 ;  /* 0x0000001b061e0219 */ /* 0x000fc40000010207 */
[----:B------:R-:W-:Y:S02]  /*2b90*/  @P0 SHF.R.U32.HI R9, RZ, R11, R28 ;  /* 0x0000000bff090219 */ /* 0x000fe4000001161c */
[----:B------:R-:W-:Y:S02]  /*2ba0*/  @P0 LOP3.LUT R6, R13, R8, RZ, 0xfc, !PT ;  /* 0x000000080d060212 */ /* 0x000fe400078efcff */
[----:B----4-:R-:W-:Y:S02]  /*2bb0*/  @P0 SHF.L.U32 R12, R4, R27, RZ ;  /* 0x0000001b040c0219 */ /* 0x010fe400000006ff */
[--C-:B------:R-:W-:Y:S02]  /*2bc0*/  @P0 SHF.R.U64 R15, R15, R11, R10.reuse ;  /* 0x0000000b0f0f0219 */ /* 0x100fe4000000120a */
[----:B------:R-:W-:Y:S02]  /*2bd0*/  @P0 LOP3.LUT R7, R30, R9, RZ, 0xfc, !PT ;  /* 0x000000091e070212 */ /* 0x000fe400078efcff */
[----:B------:R-:W-:Y:S01]  /*2be0*/  @P0 SHF.R.U32.HI R11, RZ, R11, R10 ;  /* 0x0000000bff0b0219 */ /* 0x000fe2000001160a */
[----:B------:R-:W-:Y:S01]  /*2bf0*/  IMAD.SHL.U32 R10, R6, 0x4, RZ ;  /* 0x00000004060a7824 */ /* 0x000fe200078e00ff */
[----:B------:R-:W-:-:S02]  /*2c00*/  @P0 SHF.L.U64.HI R8, R4, R27, R5 ;  /* 0x0000001b04080219 */ /* 0x000fc40000010205 */
[----:B------:R-:W-:Y:S02]  /*2c10*/  @P0 LOP3.LUT R4, R12, R15, RZ, 0xfc, !PT ;  /* 0x0000000f0c040212 */ /* 0x000fe400078efcff */
[----:B------:R-:W-:Y:S02]  /*2c20*/  SHF.L.U64.HI R6, R6, 0x2, R7 ;  /* 0x0000000206067819 */ /* 0x000fe40000010207 */
[----:B------:R-:W-:Y:S02]  /*2c30*/  @P0 LOP3.LUT R5, R8, R11, RZ, 0xfc, !PT ;  /* 0x0000000b08050212 */ /* 0x000fe400078efcff */
[----:B------:R-:W-:Y:S02]  /*2c40*/  SHF.L.W.U32.HI R7, R7, 0x2, R4 ;  /* 0x0000000207077819 */ /* 0x000fe40000010e04 */
[----:B------:R-:W-:Y:S02]  /*2c50*/  IADD3 RZ, P0, PT, RZ, -R10, RZ ;  /* 0x8000000affff7210 */ /* 0x000fe40007f1e0ff */
[----:B------:R-:W-:-:S02]  /*2c60*/  LOP3.LUT R8, RZ, R6, RZ, 0x33, !PT ;  /* 0x00000006ff087212 */ /* 0x000fc400078e33ff */
[----:B------:R-:W-:Y:S02]  /*2c70*/  SHF.L.W.U32.HI R4, R4, 0x2, R5 ;  /* 0x0000000204047819 */ /* 0x000fe40000010e05 */
[----:B------:R-:W-:Y:S02]  /*2c80*/  LOP3.LUT R9, RZ, R7, RZ, 0x33, !PT ;  /* 0x00000007ff097212 */ /* 0x000fe400078e33ff */
[----:B------:R-:W-:Y:S02]  /*2c90*/  IADD3.X R11, P0, PT, RZ, R8, RZ, P0, !PT ;  /* 0x00000008ff0b7210 */ /* 0x000fe4000071e4ff */
[----:B------:R-:W-:Y:S02]  /*2ca0*/  LOP3.LUT R8, RZ, R4, RZ, 0x33, !PT ;  /* 0x00000004ff087212 */ /* 0x000fe400078e33ff */
[----:B------:R-:W-:Y:S02]  /*2cb0*/  IADD3.X R12, P1, PT, RZ, R9, RZ, P0, !PT ;  /* 0x00000009ff0c7210 */ /* 0x000fe4000073e4ff */
[----:B------:R-:W-:-:S03]  /*2cc0*/  ISETP.GT.U32.AND P2, PT, R7, -0x1, PT ;  /* 0xffffffff0700780c */ /* 0x000fc60003f44070 */
[----:B------:R-:W-:Y:S01]  /*2cd0*/  IMAD.X R9, RZ, RZ, R8, P1 ;  /* 0x000000ffff097224 */ /* 0x000fe200008e0608 */
[----:B------:R-:W-:-:S04]  /*2ce0*/  ISETP.GT.AND.EX P0, PT, R4, -0x1, PT, P2 ;  /* 0xffffffff0400780c */ /* 0x000fc80003f04320 */
[----:B------:R-:W-:Y:S02]  /*2cf0*/  SEL R9, R4, R9, P0 ;  /* 0x0000000904097207 */ /* 0x000fe40000000000 */
[----:B------:R-:W-:Y:S02]  /*2d00*/  SEL R12, R7, R12, P0 ;  /* 0x0000000c070c7207 */ /* 0x000fe40000000000 */
[----:B------:R-:W-:Y:S02]  /*2d10*/  ISETP.NE.U32.AND P1, PT, R9, RZ, PT ;  /* 0x000000ff0900720c */ /* 0x000fe40003f25070 */
[----:B------:R-:W-:Y:S02]  /*2d20*/  SEL R15, R6, R11, P0 ;  /* 0x0000000b060f7207 */ /* 0x000fe40000000000 */
[----:B------:R-:W-:Y:S01]  /*2d30*/  SEL R7, R12, R9, !P1 ;  /* 0x000000090c077207 */ /* 0x000fe20004800000 */
[----:B------:R-:W-:-:S05]  /*2d40*/  @!P0 IMAD.MOV R10, RZ, RZ, -R10 ;  /* 0x000000ffff0a8224 */ /* 0x000fca00078e0a0a */
[----:B------:R-:W0:Y:S02]  /*2d50*/  FLO.U32 R7, R7 ;  /* 0x0000000700077300 */ /* 0x000e2400000e0000 */
[C---:B0-----:R-:W-:Y:S02]  /*2d60*/  IADD3 R13, PT, PT, -R7.reuse, 0x1f, RZ ;  /* 0x0000001f070d7810 */ /* 0x041fe40007ffe1ff */
[----:B------:R-:W-:-:S03]  /*2d70*/  IADD3 R8, PT, PT, -R7, 0x3f, RZ ;  /* 0x0000003f07087810 */ /* 0x000fc60007ffe1ff */
[----:B------:R-:W-:-:S05]  /*2d80*/  @P1 IMAD.MOV R8, RZ, RZ, R13 ;  /* 0x000000ffff081224 */ /* 0x000fca00078e020d */
[----:B------:R-:W-:-:S13]  /*2d90*/  ISETP.NE.AND P1, PT, R8, RZ, PT ;  /* 0x000000ff0800720c */ /* 0x000fda0003f25270 */
[----:B------:R-:W-:Y:S05]  /*2da0*/  @!P1 BRA `(.L_x_34) ;  /* 0x0000000000289947 */ /* 0x000fea0003800000 */
[----:B------:R-:W-:Y:S02]  /*2db0*/  LOP3.LUT R7, R8, 0x3f, RZ, 0xc0, !PT ;  /* 0x0000003f08077812 */ /* 0x000fe400078ec0ff */
[----:B------:R-:W-:Y:S02]  /*2dc0*/  SHF.R.U64 R11, R10, 0x1, R15 ;  /* 0x000000010a0b7819 */ /* 0x000fe4000000120f */
[CC--:B------:R-:W-:Y:S02]  /*2dd0*/  SHF.L.U64.HI R13, R12.reuse, R7.reuse, R9 ;  /* 0x000000070c0d7219 */ /* 0x0c0fe40000010209 */
[----:B------:R-:W-:Y:S02]  /*2de0*/  SHF.L.U32 R9, R12, R7, RZ ;  /* 0x000000070c097219 */ /* 0x000fe400000006ff */
[----:B------:R-:W-:Y:S02]  /*2df0*/  SHF.R.U32.HI R7, RZ, 0x1, R15 ;  /* 0x00000001ff077819 */ /* 0x000fe4000001160f */
[----:B------:R-:W-:-:S04]  /*2e00*/  LOP3.LUT R6, R8, 0x3f, RZ, 0xc, !PT ;  /* 0x0000003f08067812 */ /* 0x000fc800078e0cff */
[-CC-:B------:R-:W-:Y:S02]  /*2e10*/  SHF.R.U64 R12, R11, R6.reuse, R7.reuse ;  /* 0x000000060b0c7219 */ /* 0x180fe40000001207 */
[----:B------:R-:W-:Y:S02]  /*2e20*/  SHF.R.U32.HI R6, RZ, R6, R7 ;  /* 0x00000006ff067219 */ /* 0x000fe40000011607 */
[----:B------:R-:W-:Y:S02]  /*2e30*/  LOP3.LUT R12, R9, R12, RZ, 0xfc, !PT ;  /* 0x0000000c090c7212 */ /* 0x000fe400078efcff */
[----:B------:R-:W-:-:S07]  /*2e40*/  LOP3.LUT R9, R13, R6, RZ, 0xfc, !PT ;  /* 0x000000060d097212 */ /* 0x000fce00078efcff */
.L_x_34:
[----:B------:R-:W-:Y:S05]  /*2e50*/  BSYNC.RECONVERGENT B3 ;  /* 0x0000000000037941 */ /* 0x000fea0003800200 */
.L_x_33:
[----:B------:R-:W-:-:S04]  /*2e60*/  IMAD.WIDE.U32 R10, R12, 0x2168c235, RZ ;  /* 0x2168c2350c0a7825 */ /* 0x000fc800078e00ff */
[----:B------:R-:W-:Y:S01]  /*2e70*/  IMAD.MOV.U32 R6, RZ, RZ, R11 ;  /* 0x000000ffff067224 */ /* 0x000fe200078e000b */
[----:B------:R-:W-:Y:S01]  /*2e80*/  IADD3 RZ, P1, PT, R10, R10, RZ ;  /* 0x0000000a0aff7210 */ /* 0x000fe20007f3e0ff */
[----:B------:R-:W-:Y:S02]  /*2e90*/  IMAD.MOV.U32 R7, RZ, RZ, RZ ;  /* 0x000000ffff077224 */ /* 0x000fe400078e00ff */
[----:B------:R-:W-:-:S04]  /*2ea0*/  IMAD.HI.U32 R11, R9, -0x36f0255e, RZ ;  /* 0xc90fdaa2090b7827 */ /* 0x000fc800078e00ff */
[----:B------:R-:W-:-:S04]  /*2eb0*/  IMAD.WIDE.U32 R6, R12, -0x36f0255e, R6 ;  /* 0xc90fdaa20c067825 */ /* 0x000fc800078e0006 */
[C---:B------:R-:W-:Y:S02]  /*2ec0*/  IMAD R13, R9.reuse, -0x36f0255e, RZ ;  /* 0xc90fdaa2090d7824 */ /* 0x040fe400078e02ff */
[----:B------:R-:W-:-:S04]  /*2ed0*/  IMAD.WIDE.U32 R6, P2, R9, 0x2168c235, R6 ;  /* 0x2168c23509067825 */ /* 0x000fc80007840006 */
[----:B------:R-:W-:Y:S01]  /*2ee0*/  IMAD.X R9, RZ, RZ, R11, P2 ;  /* 0x000000ffff097224 */ /* 0x000fe200010e060b */
[----:B------:R-:W-:Y:S02]  /*2ef0*/  IADD3 R7, P2, PT, R13, R7, RZ ;  /* 0x000000070d077210 */ /* 0x000fe40007f5e0ff */
[----:B------:R-:W-:Y:S02]  /*2f00*/  IADD3.X RZ, P1, PT, R6, R6, RZ, P1, !PT ;  /* 0x0000000606ff7210 */ /* 0x000fe40000f3e4ff */
[C---:B------:R-:W-:Y:S01]  /*2f10*/  ISETP.GT.U32.AND P3, PT, R7.reuse, RZ, PT ;  /* 0x000000ff0700720c */ /* 0x040fe20003f64070 */
[----:B------:R-:W-:Y:S01]  /*2f20*/  IMAD.X R9, RZ, RZ, R9, P2 ;  /* 0x000000ffff097224 */ /* 0x000fe200010e0609 */
[----:B------:R-:W-:-:S04]  /*2f30*/  IADD3.X R6, P2, PT, R7, R7, RZ, P1, !PT ;  /* 0x0000000707067210 */ /* 0x000fc80000f5e4ff */
[C---:B------:R-:W-:Y:S01]  /*2f40*/  ISETP.GT.AND.EX P1, PT, R9.reuse, RZ, PT, P3 ;  /* 0x000000ff0900720c */ /* 0x040fe20003f24330 */
[----:B------:R-:W-:-:S03]  /*2f50*/  IMAD.X R10, R9, 0x1, R9, P2 ;  /* 0x00000001090a7824 */ /* 0x000fc600010e0609 */
[----:B------:R-:W-:Y:S02]  /*2f60*/  SEL R6, R6, R7, P1 ;  /* 0x0000000706067207 */ /* 0x000fe40000800000 */
[----:B------:R-:W-:Y:S02]  /*2f70*/  SEL R10, R10, R9, P1 ;  /* 0x000000090a0a7207 */ /* 0x000fe40000800000 */
[----:B------:R-:W-:Y:S02]  /*2f80*/  IADD3 R13, P2, PT, R6, 0x1, RZ ;  /* 0x00000001060d7810 */ /* 0x000fe40007f5e0ff */
[----:B------:R-:W-:Y:S02]  /*2f90*/  SEL R7, RZ, 0xffffffff, !P1 ;  /* 0xffffffffff077807 */ /* 0x000fe40004800000 */
[----:B------:R-:W-:Y:S01]  /*2fa0*/  LOP3.LUT P1, R6, R14, 0x80000000, RZ, 0xc0, !PT ;  /* 0x800000000e067812 */ /* 0x000fe2000782c0ff */
[----:B------:R-:W-:Y:S02]  /*2fb0*/  IMAD.X R10, RZ, RZ, R10, P2 ;  /* 0x000000ffff0a7224 */ /* 0x000fe400010e060a */
[----:B------:R-:W-:Y:S01]  /*2fc0*/  IMAD.IADD R8, R7, 0x1, -R8 ;  /* 0x0000000107087824 */ /* 0x000fe200078e0a08 */
[----:B------:R-:W-:-:S02]  /*2fd0*/  SHF.R.U32.HI R7, RZ, 0x1e, R5 ;  /* 0x0000001eff077819 */ /* 0x000fc40000011605 */
[----:B------:R-:W-:Y:S01]  /*2fe0*/  SHF.R.U64 R13, R13, 0xa, R10 ;  /* 0x0000000a0d0d7819 */ /* 0x000fe2000000120a */
[----:B------:R-:W-:Y:S01]  /*2ff0*/  IMAD.SHL.U32 R5, R8, 0x100000, RZ ;  /* 0x0010000008057824 */ /* 0x000fe200078e00ff */
[----:B------:R-:W-:Y:S02]  /*3000*/  LEA.HI R4, R4, R7, RZ, 0x1 ;  /* 0x0000000704047211 */ /* 0x000fe400078f08ff */
[----:B------:R-:W-:Y:S02]  /*3010*/  IADD3 R13, P2, PT, R13, 0x1, RZ ;  /* 0x000000010d0d7810 */ /* 0x000fe40007f5e0ff */
[----:B------:R-:W-:Y:S01]  /*3020*/  @!P0 LOP3.LUT R6, R6, 0x80000000, RZ, 0x3c, !PT ;  /* 0x8000000006068812 */ /* 0x000fe200078e3cff */
[----:B------:R-:W-:Y:S01]  /*3030*/  @P1 IMAD.MOV R4, RZ, RZ, -R4 ;  /* 0x000000ffff041224 */ /* 0x000fe200078e0a04 */
[----:B------:R-:W-:-:S04]  /*3040*/  LEA.HI.X R10, R10, RZ, RZ, 0x16, P2 ;  /* 0x000000ff0a0a7211 */ /* 0x000fc800010fb4ff */
[--C-:B------:R-:W-:Y:S02]  /*3050*/  SHF.R.U64 R13, R13, 0x1, R10.reuse ;  /* 0x000000010d0d7819 */ /* 0x100fe4000000120a */
[----:B------:R-:W-:Y:S02]  /*3060*/  SHF.R.U32.HI R8, RZ, 0x1, R10 ;  /* 0x00000001ff087819 */ /* 0x000fe4000001160a */
[----:B------:R-:W-:-:S04]  /*3070*/  IADD3 R13, P2, P3, RZ, RZ, R13 ;  /* 0x000000ffff0d7210 */ /* 0x000fc80007b5e00d */
[----:B------:R-:W-:-:S04]  /*3080*/  IADD3.X R5, PT, PT, R5, 0x3fe00000, R8, P2, P3 ;  /* 0x3fe0000005057810 */ /* 0x000fc800017e6408 */
[----:B------:R-:W-:-:S07]  /*3090*/  LOP3.LUT R14, R5, R6, RZ, 0xfc, !PT ;  /* 0x00000006050e7212 */ /* 0x000fce00078efcff */
.L_x_28:
[----:B------:R-:W-:Y:S02]  /*30a0*/  IMAD.MOV.U32 R27, RZ, RZ, 0x0 ;  /* 0x00000000ff1b7424 */ /* 0x000fe400078e00ff */
[----:B------:R-:W-:Y:S02]  /*30b0*/  IMAD.MOV.U32 R28, RZ, RZ, R4 ;  /* 0x000000ffff1c7224 */ /* 0x000fe400078e0004 */
[----:B------:R-:W-:Y:S02]  /*30c0*/  IMAD.MOV.U32 R4, RZ, RZ, R13 ;  /* 0x000000ffff047224 */ /* 0x000fe400078e000d */
[----:B------:R-:W-:Y:S01]  /*30d0*/  IMAD.MOV.U32 R5, RZ, RZ, R14 ;  /* 0x000000ffff057224 */ /* 0x000fe200078e000e */
[----:B------:R-:W-:Y:S06]  /*30e0*/  RET.REL.NODEC R26 `(_ZN6device22nonlin_part_saturatingEPN6thrust24THRUST_300001_SM_1000_NS7complexIdEEPKS3_S6_S3_jj) ;  /* 0xffffffcc1ac47950 */ /* 0x000fec0003c3ffff */
.L_x_35:
[----:B------:R-:W-:-:S00]  /*30f0*/  BRA `(.L_x_35) ;  /* 0xfffffffc00fc7947 */ /* 0x000fc0000383ffff */
[----:B------:R-:W-:-:S00]  /*3100*/  NOP ;  /* 0x0000000000007918 */ /* 0x000fc00000000000 */
[----:B------:R-:W-:-:S00]  /*3110*/  NOP ;  /* 0x0000000000007918 */ /* 0x000fc00000000000 */
[----:B------:R-:W-:-:S00]  /*3120*/  NOP ;  /* 0x0000000000007918 */ /* 0x000fc00000000000 */
[----:B------:R-:W-:-:S00]  /*3130*/  NOP ;  /* 0x0000000000007918 */ /* 0x000fc00000000000 */
[----:B------:R-:W-:-:S00]  /*3140*/  NOP ;  /* 0x0000000000007918 */ /* 0x000fc00000000000 */
[----:B------:R-:W-:-:S00]  /*3150*/  NOP ;  /* 0x0000000000007918 */ /* 0x000fc00000000000 */
[----:B------:R-:W-:-:S00]  /*3160*/  NOP ;  /* 0x0000000000007918 */ /* 0x000fc00000000000 */
[----:B------:R-:W-:-:S00]  /*3170*/  NOP ;  /* 0x0000000000007918 */ /* 0x000fc00000000000 */
.L_x_44:


//--------------------- .text._ZN6device18density_saturatingEPN6thrust24THRUST_300001_SM_1000_NS7complexIdEEPKS3_PKddjj --------------------------
	.section	.text._ZN6device18density_saturatingEPN6thrust24THRUST_300001_SM_1000_NS7complexIdEEPKS3_PKddjj,"ax",@progbits
	.align	128
        .global         _ZN6device18density_saturatingEPN6thrust24THRUST_300001_SM_1000_NS7complexIdEEPKS3_PKddjj
        .type           _ZN6device18density_saturatingEPN6thrust24THRUST_300001_SM_1000_NS7complexIdEEPKS3_PKddjj,@function
        .size           _ZN6device18density_saturatingEPN6thrust24THRUST_300001_SM_1000_NS7complexIdEEPKS3_PKddjj,(.L_x_45 - _ZN6device18density_saturatingEPN6thrust24THRUST_300001_SM_1000_NS7complexIdEEPKS3_PKddjj)
        .other          _ZN6device18density_saturatingEPN6thrust24THRUST_300001_SM_1000_NS7complexIdEEPKS3_PKddjj,@"STO_CUDA_ENTRY STV_DEFAULT"
_ZN6device18density_saturatingEPN6thrust24THRUST_300001_SM_1000_NS7complexIdEEPKS3_PKddjj:
.text._ZN6device18density_saturatingEPN6thrust24THRUST_300001_SM_1000_NS7complexIdEEPKS3_PKddjj:
[----:B------:R-:W-:Y:S01]  /*0000*/  LDC R1, c[0x0][0x37c] ;  /* 0x0000df00ff017b82 */ /* 0x000fe20000000800 */
[----:B------:R-:W0:Y:S07]  /*0010*/  S2R R2, SR_TID.Y ;  /* 0x0000000000027919 */ /* 0x000e2e0000002200 */
[----:B------:R-:W1:Y:S01]  /*0020*/  LDC R0, c[0x0][0x360] ;  /* 0x0000d800ff007b82 */ /* 0x000e620000000800 */
[----:B------:R-:W2:Y:S01]  /*0030*/  LDCU.64 UR6, c[0x0][0x3a0] ;  /* 0x00007400ff0677ac */ /* 0x000ea20008000a00 */
[----:B------:R-:W1:Y:S06]  /*0040*/  S2R R5, SR_TID.X ;  /* 0x0000000000057919 */ /* 0x000e6c0000002100 */
[----:B------:R-:W0:Y:S08]  /*0050*/  S2UR UR5, SR_CTAID.Y ;  /* 0x00000000000579c3 */ /* 0x000e300000002600 */
[----:B------:R-:W0:Y:S08]  /*0060*/  LDC R3, c[0x0][0x364] ;  /* 0x0000d900ff037b82 */ /* 0x000e300000000800 */
[----:B------:R-:W1:Y:S01]  /*0070*/  S2UR UR4, SR_CTAID.X ;  /* 0x00000000000479c3 */ /* 0x000e620000002500 */
[----:B0-----:R-:W-:-:S05]  /*0080*/  IMAD R3, R3, UR5, R2 ;  /* 0x0000000503037c24 */ /* 0x001fca000f8e0202 */
[----:B--2---:R-:W-:Y:S01]  /*0090*/  ISETP.GE.U32.AND P0, PT, R3, UR7, PT ;  /* 0x0000000703007c0c */ /* 0x004fe2000bf06070 */
[----:B-1----:R-:W-:-:S05]  /*00a0*/  IMAD R0, R0, UR4, R5 ;  /* 0x0000000400007c24 */ /* 0x002fca000f8e0205 */
[----:B------:R-:W-:-:S13]  /*00b0*/  ISETP.GE.U32.OR P0, PT, R0, UR6, P0 ;  /* 0x0000000600007c0c */ /* 0x000fda0008706470 */
[----:B------:R-:W-:Y:S05]  /*00c0*/  @P0 EXIT ;  /* 0x000000000000094d */ /* 0x000fea0003800000 */
[----:B------:R-:W0:Y:S01]  /*00d0*/  LDC.64 R10, c[0x0][0x388] ;  /* 0x0000e200ff0a7b82 */ /* 0x000e220000000a00 */
[----:B------:R-:W1:Y:S01]  /*00e0*/  LDCU.64 UR4, c[0x0][0x358] ;  /* 0x00006b00ff0477ac */ /* 0x000e620008000a00 */
[----:B------:R-:W-:-:S06]  /*00f0*/  IMAD R0, R3, UR6, R0 ;  /* 0x0000000603007c24 */ /* 0x000fcc000f8e0200 */
[----:B------:R-:W2:Y:S08]  /*0100*/  LDC.64 R4, c[0x0][0x390] ;  /* 0x0000e400ff047b82 */ /* 0x000eb00000000a00 */
[----:B------:R-:W3:Y:S01]  /*0110*/  LDC.64 R6, c[0x0][0x398] ;  /* 0x0000e600ff067b82 */ /* 0x000ee20000000a00 */
[----:B0-----:R-:W-:-:S06]  /*0120*/  IMAD.WIDE.U32 R10, R0, 0x10, R10 ;  /* 0x00000010000a7825 */ /* 0x001fcc00078e000a */
[----:B-1----:R-:W4:Y:S01]  /*0130*/  LDG.E.128 R8, desc[UR4][R10.64] ;  /* 0x000000040a087981 */ /* 0x002f22000c1e1d00 */
[----:B--2---:R-:W-:-:S06]  /*0140*/  IMAD.WIDE.U32 R4, R0, 0x8, R4 ;  /* 0x0000000800047825 */ /* 0x004fcc00078e0004 */
[----:B------:R-:W5:Y:S01]  /*0150*/  LDG.E.64 R4, desc[UR4][R4.64] ;  /* 0x0000000404047981 */ /* 0x000f62000c1e1b00 */
[----:B------:R-:W-:Y:S01]  /*0160*/  BSSY.RECONVERGENT B0, `(.L_x_36) ;  /* 0x0000014000007945 */ /* 0x000fe20003800200 */
[----:B----4-:R-:W-:-:S08]  /*0170*/  DMUL R2, R10, R10 ;  /* 0x0000000a0a027228 */ /* 0x010fd00000000000 */
[----:B------:R-:W-:Y:S01]  /*0180*/  DFMA R8, R8, R8, R2 ;  /* 0x000000080808722b */ /* 0x000fe20000000002 */
[----:B------:R-:W-:-:S07]  /*0190*/  IMAD.MOV.U32 R2, RZ, RZ, 0x1 ;  /* 0x00000001ff027424 */ /* 0x000fce00078e00ff */
[----:B---3--:R-:W-:Y:S02]  /*01a0*/  DFMA R6, R8, R6, 1 ;  /* 0x3ff000000806742b */ /* 0x008fe40000000006 */
[----:B------:R-:W-:-:S04]  /*01b0*/  FSETP.GEU.AND P1, PT, |R9|, 6.5827683646048100446e-37, PT ;  /* 0x036000000900780b */ /* 0x000fc80003f2e200 */
[----:B------:R-:W0:Y:S02]  /*01c0*/  MUFU.RCP64H R3, R7 ;  /* 0x0000000700037308 */ /* 0x000e240000001800 */
[----:B0-----:R-:W-:-:S08]  /*01d0*/  DFMA R12, -R6, R2, 1 ;  /* 0x3ff00000060c742b */ /* 0x001fd00000000102 */
[----:B------:R-:W-:-:S08]  /*01e0*/  DFMA R12, R12, R12, R12 ;  /* 0x0000000c0c0c722b */ /* 0x000fd0000000000c */
[----:B------:R-:W-:-:S08]  /*01f0*/  DFMA R12, R2, R12, R2 ;  /* 0x0000000c020c722b */ /* 0x000fd00000000002 */
[----:B------:R-:W-:-:S08]  /*0200*/  DFMA R2, -R6, R12, 1 ;  /* 0x3ff000000602742b */ /* 0x000fd0000000010c */
[----:B------:R-:W-:-:S08]  /*0210*/  DFMA R2, R12, R2, R12 ;  /* 0x000000020c02722b */ /* 0x000fd0000000000c */
[----:B------:R-:W-:-:S08]  /*0220*/  DMUL R10, R8, R2 ;  /* 0x00000002080a7228 */ /* 0x000fd00000000000 */
[----:B------:R-:W-:-:S08]  /*0230*/  DFMA R12, -R6, R10, R8 ;  /* 0x0000000a060c722b */ /* 0x000fd00000000108 */
[----:B------:R-:W-:-:S10]  /*0240*/  DFMA R2, R2, R12, R10 ;  /* 0x0000000c0202722b */ /* 0x000fd4000000000a */
[----:B------:R-:W-:-:S05]  /*0250*/  FFMA R10, RZ, R7, R3 ;  /* 0x00000007ff0a7223 */ /* 0x000fca0000000003 */
[----:B------:R-:W-:-:S13]  /*0260*/  FSETP.GT.AND P0, PT, |R10|, 1.469367938527859385e-39, PT ;  /* 0x001000000a00780b */ /* 0x000fda0003f04200 */
[----:B------:R-:W-:Y:S05]  /*0270*/  @P0 BRA P1, `(.L_x_37) ;  /* 0x0000000000080947 */ /* 0x000fea0000800000 */
[----:B------:R-:W-:-:S07]  /*0280*/  MOV R12, 0x2a0 ;  /* 0x000002a0000c7802 */ /* 0x000fce0000000f00 */
[----:B-----5:R-:W-:Y:S05]  /*0290*/  CALL.REL.NOINC `($__internal_0_$__cuda_sm20_div_rn_f64_full) ;  /* 0x00000000001c7944 */ /* 0x020fea0003c00000 */
.L_x_37:
[----:B------:R-:W-:Y:S05]  /*02a0*/  BSYNC.RECONVERGENT B0 ;  /* 0x0000000000007941 */ /* 0x000fea0003800200 */
.L_x_36:
[----:B------:R-:W0:Y:S01]  /*02b0*/  LDC.64 R8, c[0x0][0x380] ;  /* 0x0000e000ff087b82 */ /* 0x000e220000000a00 */
[----:B-----5:R-:W-:Y:S01]  /*02c0*/  DMUL R4, R4, R2 ;  /* 0x0000000204047228 */ /* 0x020fe20000000000 */
[----:B------:R-:W-:Y:S01]  /*02d0*/  CS2R R6, SRZ ;  /* 0x0000000000067805 */ /* 0x000fe2000001ff00 */
[----:B0-----:R-:W-:-:S05]  /*02e0*/  IMAD.WIDE.U32 R2, R0, 0x10, R8 ;  /* 0x0000001000027825 */ /* 0x001fca00078e0008 */
[----:B------:R-:W-:Y:S01]  /*02f0*/  STG.E.128 desc[UR4][R2.64], R4 ;  /* 0x0000000402007986 */ /* 0x000fe2000c101d04 */
[----:B------:R-:W-:Y:S05]  /*0300*/  EXIT ;  /* 0x000000000000794d */ /* 0x000fea0003800000 */
        .weak           $__internal_0_$__cuda_sm20_div_rn_f64_full
        .type           $__internal_0_$__cuda_sm20_div_rn_f64_full,@function
        .size           $__internal_0_$__cuda_sm20_div_rn_f64_full,(.L_x_45 - $__internal_0_$__cuda_sm20_div_rn_f64_full)
$__internal_0_$__cuda_sm20_div_rn_f64_full:
[C---:B------:R-:W-:Y:S01]  /*0310*/  FSETP.GEU.AND P0, PT, |R7|.reuse, 1.469367938527859385e-39, PT ;  /* 0x001000000700780b */ /* 0x040fe20003f0e200 */
[----:B------:R-:W-:Y:S01]  /*0320*/  IMAD.MOV.U32 R10, RZ, RZ, 0x1 ;  /* 0x00000001ff0a7424 */ /* 0x000fe200078e00ff */
[----:B------:R-:W-:Y:S01]  /*0330*/  LOP3.LUT R2, R7, 0x800fffff, RZ, 0xc0, !PT ;  /* 0x800fffff07027812 */ /* 0x000fe200078ec0ff */
[----:B------:R-:W-:Y:S01]  /*0340*/  BSSY.RECONVERGENT B1, `(.L_x_38) ;  /* 0x0000055000017945 */ /* 0x000fe20003800200 */
[C---:B------:R-:W-:Y:S02]  /*0350*/  FSETP.GEU.AND P2, PT, |R9|.reuse, 1.469367938527859385e-39, PT ;  /* 0x001000000900780b */ /* 0x040fe40003f4e200 */
[----:B------:R-:W-:Y:S01]  /*0360*/  LOP3.LUT R3, R2, 0x3ff00000, RZ, 0xfc, !PT ;  /* 0x3ff0000002037812 */ /* 0x000fe200078efcff */
[----:B------:R-:W-:Y:S01]  /*0370*/  IMAD.MOV.U32 R2, RZ, RZ, R6 ;  /* 0x000000ffff027224 */ /* 0x000fe200078e0006 */
[----:B------:R-:W-:Y:S02]  /*0380*/  LOP3.LUT R13, R9, 0x7ff00000, RZ, 0xc0, !PT ;  /* 0x7ff00000090d7812 */ /* 0x000fe400078ec0ff */
[----:B------:R-:W-:-:S03]  /*0390*/  LOP3.LUT R16, R7, 0x7ff00000, RZ, 0xc0, !PT ;  /* 0x7ff0000007107812 */ /* 0x000fc600078ec0ff */
[----:B------:R-:W-:Y:S01]  /*03a0*/  @!P0 DMUL R2, R6, 8.98846567431157953865e+307 ;  /* 0x7fe0000006028828 */ /* 0x000fe20000000000 */
[----:B------:R-:W-:-:S03]  /*03b0*/  ISETP.GE.U32.AND P1, PT, R13, R16, PT ;  /* 0x000000100d00720c */ /* 0x000fc60003f26070 */
[----:B------:R-:W-:Y:S02]  /*03c0*/  @!P2 LOP3.LUT R20, R7, 0x7ff00000, RZ, 0xc0, !PT ;  /* 0x7ff000000714a812 */ /* 0x000fe400078ec0ff */
[----:B------:R-:W0:Y:S02]  /*03d0*/  MUFU.RCP64H R11, R3 ;  /* 0x00000003000b7308 */ /* 0x000e240000001800 */
[----:B------:R-:W-:Y:S01]  /*03e0*/  @!P2 ISETP.GE.U32.AND P3, PT, R13, R20, PT ;  /* 0x000000140d00a20c */ /* 0x000fe20003f66070 */
[----:B------:R-:W-:Y:S01]  /*03f0*/  @!P2 IMAD.MOV.U32 R20, RZ, RZ, RZ ;  /* 0x000000ffff14a224 */ /* 0x000fe200078e00ff */
[----:B0-----:R-:W-:-:S08]  /*0400*/  DFMA R14, R10, -R2, 1 ;  /* 0x3ff000000a0e742b */ /* 0x001fd00000000802 */
[----:B------:R-:W-:Y:S01]  /*0410*/  DFMA R18, R14, R14, R14 ;  /* 0x0000000e0e12722b */ /* 0x000fe2000000000e */
[----:B------:R-:W-:-:S05]  /*0420*/  IMAD.MOV.U32 R14, RZ, RZ, 0x1ca00000 ;  /* 0x1ca00000ff0e7424 */ /* 0x000fca00078e00ff */
[C---:B------:R-:W-:Y:S02]  /*0430*/  @!P2 SEL R15, R14.reuse, 0x63400000, !P3 ;  /* 0x634000000e0fa807 */ /* 0x040fe40005800000 */
[----:B------:R-:W-:Y:S01]  /*0440*/  DFMA R18, R10, R18, R10 ;  /* 0x000000120a12722b */ /* 0x000fe2000000000a */
[----:B------:R-:W-:Y:S01]  /*0450*/  SEL R11, R14, 0x63400000, !P1 ;  /* 0x634000000e0b7807 */ /* 0x000fe20004800000 */
[----:B------:R-:W-:Y:S01]  /*0460*/  IMAD.MOV.U32 R10, RZ, RZ, R8 ;  /* 0x000000ffff0a7224 */ /* 0x000fe200078e0008 */
[--C-:B------:R-:W-:Y:S02]  /*0470*/  @!P2 LOP3.LUT R15, R15, 0x80000000, R9.reuse, 0xf8, !PT ;  /* 0x800000000f0fa812 */ /* 0x100fe400078ef809 */
[----:B------:R-:W-:Y:S02]  /*0480*/  LOP3.LUT R11, R11, 0x800fffff, R9, 0xf8, !PT ;  /* 0x800fffff0b0b7812 */ /* 0x000fe400078ef809 */
[----:B------:R-:W-:Y:S01]  /*0490*/  @!P2 LOP3.LUT R21, R15, 0x100000, RZ, 0xfc, !PT ;  /* 0x001000000f15a812 */ /* 0x000fe200078efcff */
[----:B------:R-:W-:-:S05]  /*04a0*/  DFMA R22, R18, -R2, 1 ;  /* 0x3ff000001216742b */ /* 0x000fca0000000802 */
[----:B------:R-:W-:-:S03]  /*04b0*/  @!P2 DFMA R10, R10, 2, -R20 ;  /* 0x400000000a0aa82b */ /* 0x000fc60000000814 */
[----:B------:R-:W-:Y:S01]  /*04c0*/  DFMA R18, R18, R22, R18 ;  /* 0x000000161212722b */ /* 0x000fe20000000012 */
[----:B------:R-:W-:Y:S02]  /*04d0*/  IMAD.MOV.U32 R23, RZ, RZ, R13 ;  /* 0x000000ffff177224 */ /* 0x000fe400078e000d */
[----:B------:R-:W-:Y:S01]  /*04e0*/  IMAD.MOV.U32 R22, RZ, RZ, R16 ;  /* 0x000000ffff167224 */ /* 0x000fe200078e0010 */
[----:B------:R-:W-:-:S03]  /*04f0*/  @!P0 LOP3.LUT R22, R3, 0x7ff00000, RZ, 0xc0, !PT ;  /* 0x7ff0000003168812 */ /* 0x000fc600078ec0ff */
[----:B------:R-:W-:Y:S01]  /*0500*/  @!P2 LOP3.LUT R23, R11, 0x7ff00000, RZ, 0xc0, !PT ;  /* 0x7ff000000b17a812 */ /* 0x000fe200078ec0ff */
[----:B------:R-:W-:Y:S01]  /*0510*/  DMUL R20, R18, R10 ;  /* 0x0000000a12147228 */ /* 0x000fe20000000000 */
[----:B------:R-:W-:-:S03]  /*0520*/  VIADD R24, R22, 0xffffffff ;  /* 0xffffffff16187836 */ /* 0x000fc60000000000 */
[----:B------:R-:W-:-:S04]  /*0530*/  VIADD R15, R23, 0xffffffff ;  /* 0xffffffff170f7836 */ /* 0x000fc80000000000 */
[----:B------:R-:W-:Y:S01]  /*0540*/  DFMA R16, R20, -R2, R10 ;  /* 0x800000021410722b */ /* 0x000fe2000000000a */
[----:B------:R-:W-:-:S04]  /*0550*/  ISETP.GT.U32.AND P0, PT, R15, 0x7feffffe, PT ;  /* 0x7feffffe0f00780c */ /* 0x000fc80003f04070 */
[----:B------:R-:W-:-:S03]  /*0560*/  ISETP.GT.U32.OR P0, PT, R24, 0x7feffffe, P0 ;  /* 0x7feffffe1800780c */ /* 0x000fc60000704470 */
[----:B------:R-:W-:-:S10]  /*0570*/  DFMA R16, R18, R16, R20 ;  /* 0x000000101210722b */ /* 0x000fd40000000014 */
[----:B------:R-:W-:Y:S05]  /*0580*/  @P0 BRA `(.L_x_39) ;  /* 0x00000000006c0947 */ /* 0x000fea0003800000 */
[----:B------:R-:W-:-:S04]  /*0590*/  LOP3.LUT R18, R7, 0x7ff00000, RZ, 0xc0, !PT ;  /* 0x7ff0000007127812 */ /* 0x000fc800078ec0ff */
[CC--:B------:R-:W-:Y:S02]  /*05a0*/  VIADDMNMX R8, R13.reuse, -R18.reuse, 0xb9600000, !PT ;  /* 0xb96000000d087446 */ /* 0x0c0fe40007800912 */
[----:B------:R-:W-:Y:S02]  /*05b0*/  ISETP.GE.U32.AND P0, PT, R13, R18, PT ;  /* 0x000000120d00720c */ /* 0x000fe40003f06070 */
[----:B------:R-:W-:Y:S02]  /*05c0*/  VIMNMX R8, PT, PT, R8, 0x46a00000, PT ;  /* 0x46a0000008087848 */ /* 0x000fe40003fe0100 */
[----:B------:R-:W-:-:S05]  /*05d0*/  SEL R13, R14, 0x63400000, !P0 ;  /* 0x634000000e0d7807 */ /* 0x000fca0004000000 */
[----:B------:R-:W-:Y:S02]  /*05e0*/  IMAD.IADD R13, R8, 0x1, -R13 ;  /* 0x00000001080d7824 */ /* 0x000fe400078e0a0d */
[----:B------:R-:W-:Y:S02]  /*05f0*/  IMAD.MOV.U32 R8, RZ, RZ, RZ ;  /* 0x000000ffff087224 */ /* 0x000fe400078e00ff */
[----:B------:R-:W-:-:S06]  /*0600*/  VIADD R9, R13, 0x7fe00000 ;  /* 0x7fe000000d097836 */ /* 0x000fcc0000000000 */
[----:B------:R-:W-:-:S10]  /*0610*/  DMUL R14, R16, R8 ;  /* 0x00000008100e7228 */ /* 0x000fd40000000000 */
[----:B------:R-:W-:-:S13]  /*0620*/  FSETP.GTU.AND P0, PT, |R15|, 1.469367938527859385e-39, PT ;  /* 0x001000000f00780b */ /* 0x000fda0003f0c200 */
[----:B------:R-:W-:Y:S05]  /*0630*/  @P0 BRA `(.L_x_40) ;  /* 0x0000000000940947 */ /* 0x000fea0003800000 */
[----:B------:R-:W-:Y:S01]  /*0640*/  DFMA R2, R16, -R2, R10 ;  /* 0x800000021002722b */ /* 0x000fe2000000000a */
[----:B------:R-:W-:-:S09]  /*0650*/  IMAD.MOV.U32 R8, RZ, RZ, RZ ;  /* 0x000000ffff087224 */ /* 0x000fd200078e00ff */
[C---:B------:R-:W-:Y:S02]  /*0660*/  FSETP.NEU.AND P0, PT, R3.reuse, RZ, PT ;  /* 0x000000ff0300720b */ /* 0x040fe40003f0d000 */
[----:B------:R-:W-:-:S04]  /*0670*/  LOP3.LUT R7, R3, 0x80000000, R7, 0x48, !PT ;  /* 0x8000000003077812 */ /* 0x000fc800078e4807 */
[----:B------:R-:W-:-:S07]  /*0680*/  LOP3.LUT R9, R7, R9, RZ, 0xfc, !PT ;  /* 0x0000000907097212 */ /* 0x000fce00078efcff */
[----:B------:R-:W-:Y:S05]  /*0690*/  @!P0 BRA `(.L_x_40) ;  /* 0x00000000007c8947 */ /* 0x000fea0003800000 */
[----:B------:R-:W-:Y:S01]  /*06a0*/  IMAD.MOV R3, RZ, RZ, -R13 ;  /* 0x000000ffff037224 */ /* 0x000fe200078e0a0d */
[----:B------:R-:W-:Y:S01]  /*06b0*/  DMUL.RP R8, R16, R8 ;  /* 0x0000000810087228 */ /* 0x000fe20000008000 */
[----:B------:R-:W-:Y:S01]  /*06c0*/  IMAD.MOV.U32 R2, RZ, RZ, RZ ;  /* 0x000000ffff027224 */ /* 0x000fe200078e00ff */
[----:B------:R-:W-:-:S05]  /*06d0*/  IADD3 R13, PT, PT, -R13, -0x43300000, RZ ;  /* 0xbcd000000d0d7810 */ /* 0x000fca0007ffe1ff */
[----:B------:R-:W-:-:S03]  /*06e0*/  DFMA R2, R14, -R2, R16 ;  /* 0x800000020e02722b */ /* 0x000fc60000000010 */
[----:B------:R-:W-:-:S07]  /*06f0*/  LOP3.LUT R7, R9, R7, RZ, 0x3c, !PT ;  /* 0x0000000709077212 */ /* 0x000fce00078e3cff */
[----:B------:R-:W-:-:S04]  /*0700*/  FSETP.NEU.AND P0, PT, |R3|, R13, PT ;  /* 0x0000000d0300720b */ /* 0x000fc80003f0d200 */
[----:B------:R-:W-:Y:S02]  /*0710*/  FSEL R14, R8, R14, !P0 ;  /* 0x0000000e080e7208 */ /* 0x000fe40004000000 */
[----:B------:R-:W-:Y:S01]  /*0720*/  FSEL R15, R7, R15, !P0 ;  /* 0x0000000f070f7208 */ /* 0x000fe20004000000 */
[----:B------:R-:W-:Y:S06]  /*0730*/  BRA `(.L_x_40) ;  /* 0x0000000000547947 */ /* 0x000fec0003800000 */
.L_x_39:
[----:B------:R-:W-:-:S14]  /*0740*/  DSETP.NAN.AND P0, PT, R8, R8, PT ;  /* 0x000000080800722a */ /* 0x000fdc0003f08000 */
[----:B------:R-:W-:Y:S05]  /*0750*/  @P0 BRA `(.L_x_41) ;  /* 0x0000000000440947 */ /* 0x000fea0003800000 */
[----:B------:R-:W-:-:S14]  /*0760*/  DSETP.NAN.AND P0, PT, R6, R6, PT ;  /* 0x000000060600722a */ /* 0x000fdc0003f08000 */
[----:B------:R-:W-:Y:S05]  /*0770*/  @P0 BRA `(.L_x_42) ;  /* 0x0000000000300947 */ /* 0x000fea0003800000 */
[----:B------:R-:W-:Y:S01]  /*0780*/  ISETP.NE.AND P0, PT, R23, R22, PT ;  /* 0x000000161700720c */ /* 0x000fe20003f05270 */
[----:B------:R-:W-:Y:S02]  /*0790*/  IMAD.MOV.U32 R14, RZ, RZ, 0x0 ;  /* 0x00000000ff0e7424 */ /* 0x000fe400078e00ff */
[----:B------:R-:W-:-:S10]  /*07a0*/  IMAD.MOV.U32 R15, RZ, RZ, -0x80000 ;  /* 0xfff80000ff0f7424 */ /* 0x000fd400078e00ff */
[----:B------:R-:W-:Y:S05]  /*07b0*/  @!P0 BRA `(.L_x_40) ;  /* 0x0000000000348947 */ /* 0x000fea0003800000 */
[----:B------:R-:W-:Y:S02]  /*07c0*/  ISETP.NE.AND P0, PT, R23, 0x7ff00000, PT ;  /* 0x7ff000001700780c */ /* 0x000fe40003f05270 */
[----:B------:R-:W-:Y:S02]  /*07d0*/  LOP3.LUT R15, R9, 0x80000000, R7, 0x48, !PT ;  /* 0x80000000090f7812 */ /* 0x000fe400078e4807 */
[----:B------:R-:W-:-:S13]  /*07e0*/  ISETP.EQ.OR P0, PT, R22, RZ, !P0 ;  /* 0x000000ff1600720c */ /* 0x000fda0004702670 */
[----:B------:R-:W-:Y:S01]  /*07f0*/  @P0 LOP3.LUT R2, R15, 0x7ff00000, RZ, 0xfc, !PT ;  /* 0x7ff000000f020812 */ /* 0x000fe200078efcff */
[----:B------:R-:W-:Y:S02]  /*0800*/  @!P0 IMAD.MOV.U32 R14, RZ, RZ, RZ ;  /* 0x000000ffff0e8224 */ /* 0x000fe400078e00ff */
[----:B------:R-:W-:Y:S02]  /*0810*/  @P0 IMAD.MOV.U32 R14, RZ, RZ, RZ ;  /* 0x000000ffff0e0224 */ /* 0x000fe400078e00ff */
[----:B------:R-:W-:Y:S01]  /*0820*/  @P0 IMAD.MOV.U32 R15, RZ, RZ, R2 ;  /* 0x000000ffff0f0224 */ /* 0x000fe200078e0002 */
[----:B------:R-:W-:Y:S06]  /*0830*/  BRA `(.L_x_40) ;  /* 0x0000000000147947 */ /* 0x000fec0003800000 */
.L_x_42:
[----:B------:R-:W-:Y:S01]  /*0840*/  LOP3.LUT R15, R7, 0x80000, RZ, 0xfc, !PT ;  /* 0x00080000070f7812 */ /* 0x000fe200078efcff */
[----:B------:R-:W-:Y:S01]  /*0850*/  IMAD.MOV.U32 R14, RZ, RZ, R6 ;  /* 0x000000ffff0e7224 */ /* 0x000fe200078e0006 */
[----:B------:R-:W-:Y:S06]  /*0860*/  BRA `(.L_x_40) ;  /* 0x0000000000087947 */ /* 0x000fec0003800000 */
.L_x_41:
[----:B------:R-:W-:Y:S01]  /*0870*/  LOP3.LUT R15, R9, 0x80000, RZ, 0xfc, !PT ;  /* 0x00080000090f7812 */ /* 0x000fe200078efcff */
[----:B------:R-:W-:-:S07]  /*0880*/  IMAD.MOV.U32 R14, RZ, RZ, R8 ;  /* 0x000000ffff0e7224 */ /* 0x000fce00078e0008 */
.L_x_40:
[----:B------:R-:W-:Y:S05]  /*0890*/  BSYNC.RECONVERGENT B1 ;  /* 0x0000000000017941 */ /* 0x000fea0003800200 */
.L_x_38:
[----:B------:R-:W-:Y:S02]  /*08a0*/  IMAD.MOV.U32 R13, RZ, RZ, 0x0 ;  /* 0x00000000ff0d7424 */ /* 0x000fe400078e00ff */
[----:B------:R-:W-:Y:S02]  /*08b0*/  IMAD.MOV.U32 R2, RZ, RZ, R14 ;  /* 0x000000ffff027224 */ /* 0x000fe400078e000e */
[----:B------:R-:W-:Y:S01]  /*08c0*/  IMAD.MOV.U32 R3, RZ, RZ, R15 ;  /* 0x000000ffff037224 */ /* 0x000fe200078e000f */
[----:B------:R-:W-:Y:S06]  /*08d0*/  RET.REL.NODEC R12 `(_ZN6device18density_saturatingEPN6thrust24THRUST_300001_SM_1000_NS7complexIdEEPKS3_PKddjj) ;  /* 0xfffffff40cc87950 */ /* 0x000fec0003c3ffff */
.L_x_43:
        /* <DEDUP_REMOVED lines=10> */
.L_x_45:


//--------------------- .nv.global.init           --------------------------
	.section	.nv.global.init,"aw",@progbits
	.align	16
.nv.global.init:
	.type		__cudart_sin_cos_coeffs,@object
	.size		__cudart_sin_cos_coeffs,(__cudart_i2opi_d - __cudart_sin_cos_coeffs)
__cudart_sin_cos_coeffs:
        /*0000*/ 	.byte	0x46, 0xd2, 0xb0, 0x2c, 0xf1, 0xe5, 0x5a, 0xbe, 0x92, 0xe3, 0xac, 0x69, 0xe3, 0x1d, 0xc7, 0x3e
        /*0010*/ 	.byte	0xa1, 0x62, 0xdb, 0x19, 0xa0, 0x01, 0x2a, 0xbf, 0x18, 0x08, 0x11, 0x11, 0x11, 0x11, 0x81, 0x3f
        /*0020*/ 	.byte	0x54, 0x55, 0x55, 0x55, 0x55, 0x55, 0xc5, 0xbf, 0x00, 0x00, 0x00, 0x00, 0x00, 0x00, 0x00, 0x00
        /*0030*/ 	.byte	0x00, 0x00, 0x00, 0x00, 0x00, 0x00, 0x00, 0x00, 0x64, 0x81, 0xfd, 0x20, 0x83, 0xff, 0xa8, 0xbd
        /*0040*/ 	.byte	0x28, 0x85, 0xef, 0xc1, 0xa7, 0xee, 0x21, 0x3e, 0xd9, 0xe6, 0x06, 0x8e, 0x4f, 0x7e, 0x92, 0xbe
        /*0050*/ 	.byte	0xe9, 0xbc, 0xdd, 0x19, 0xa0, 0x01, 0xfa, 0x3e, 0x47, 0x5d, 0xc1, 0x16, 0x6c, 0xc1, 0x56, 0xbf
        /*0060*/ 	.byte	0x51, 0x55, 0x55, 0x55, 0x55, 0x55, 0xa5, 0x3f, 0x00, 0x00, 0x00, 0x00, 0x00, 0x00, 0xe0, 0xbf
        /*0070*/ 	.byte	0x00, 0x00, 0x00, 0x00, 0x00, 0x00, 0xf0, 0x3f, 0x00, 0x00, 0x00, 0x00, 0x00, 0x00, 0x00, 0x00
	.type		__cudart_i2opi_d,@object
	.size		__cudart_i2opi_d,(.L_28 - __cudart_i2opi_d)
__cudart_i2opi_d:
        /* <DEDUP_REMOVED lines=9> */
.L_28:


//--------------------- .nv.shared.reserved.0     --------------------------
	.section	.nv.shared.reserved.0,"aw",@nobits
	.weak		__nv_reservedSMEM_offset_0_alias
	.size		__nv_reservedSMEM_offset_0_alias, 0, 64
	.other		__nv_reservedSMEM_offset_0_alias,@"STO_CUDA_RESERVED_SHARED STV_DEFAULT"
__nv_reservedSMEM_offset_0_alias:
	.zero		0
	.zero		64


//--------------------- .nv.global                --------------------------
	.section	.nv.global,"aw",@nobits
.nv.global:
	.type		_ZN34_INTERNAL_ad334a7f_4_k_cu_fb49dd714cuda3std3__48in_placeE,@object
	.size		_ZN34_INTERNAL_ad334a7f_4_k_cu_fb49dd714cuda3std3__48in_placeE,(_ZN34_INTERNAL_ad334a7f_4_k_cu_fb49dd714cuda3std6ranges3__45__cpo8distanceE - _ZN34_INTERNAL_ad334a7f_4_k_cu_fb49dd714cuda3std3__48in_placeE)
_ZN34_INTERNAL_ad334a7f_4_k_cu_fb49dd714cuda3std3__48in_placeE:
	.zero		1
	.type		_ZN34_INTERNAL_ad334a7f_4_k_cu_fb49dd714cuda3std6ranges3__45__cpo8distanceE,@object
	.size		_ZN34_INTERNAL_ad334a7f_4_k_cu_fb49dd714cuda3std6ranges3__45__cpo8distanceE,(_ZN34_INTERNAL_ad334a7f_4_k_cu_fb49dd714cuda3std3__45__cpo6cbeginE - _ZN34_INTERNAL_ad334a7f_4_k_cu_fb49dd714cuda3std6ranges3__45__cpo8distanceE)
_ZN34_INTERNAL_ad334a7f_4_k_cu_fb49dd714cuda3std6ranges3__45__cpo8distanceE:
	.zero		1
	.type		_ZN34_INTERNAL_ad334a7f_4_k_cu_fb49dd714cuda3std3__45__cpo6cbeginE,@object
	.size		_ZN34_INTERNAL_ad334a7f_4_k_cu_fb49dd714cuda3std3__45__cpo6cbeginE,(_ZN34_INTERNAL_ad334a7f_4_k_cu_fb49dd714cuda3std6ranges3__45__cpo7advanceE - _ZN34_INTERNAL_ad334a7f_4_k_cu_fb49dd714cuda3std3__45__cpo6cbeginE)
_ZN34_INTERNAL_ad334a7f_4_k_cu_fb49dd714cuda3std3__45__cpo6cbeginE:
	.zero		1
	.type		_ZN34_INTERNAL_ad334a7f_4_k_cu_fb49dd714cuda3std6ranges3__45__cpo7advanceE,@object
	.size		_ZN34_INTERNAL_ad334a7f_4_k_cu_fb49dd714cuda3std6ranges3__45__cpo7advanceE,(_ZN34_INTERNAL_ad334a7f_4_k_cu_fb49dd714cuda3std3__45__cpo7crbeginE - _ZN34_INTERNAL_ad334a7f_4_k_cu_fb49dd714cuda3std6ranges3__45__cpo7advanceE)
_ZN34_INTERNAL_ad334a7f_4_k_cu_fb49dd714cuda3std6ranges3__45__cpo7advanceE:
	.zero		1
	.type		_ZN34_INTERNAL_ad334a7f_4_k_cu_fb49dd714cuda3std3__45__cpo7crbeginE,@object
	.size		_ZN34_INTERNAL_ad334a7f_4_k_cu_fb49dd714cuda3std3__45__cpo7crbeginE,(_ZN34_INTERNAL_ad334a7f_4_k_cu_fb49dd714cuda3std6ranges3__45__cpo4dataE - _ZN34_INTERNAL_ad334a7f_4_k_cu_fb49dd714cuda3std3__45__cpo7crbeginE)
_ZN34_INTERNAL_ad334a7f_4_k_cu_fb49dd714cuda3std3__45__cpo7crbeginE:
	.zero		1
	.type		_ZN34_INTERNAL_ad334a7f_4_k_cu_fb49dd714cuda3std6ranges3__45__cpo4dataE,@object
	.size		_ZN34_INTERNAL_ad334a7f_4_k_cu_fb49dd714cuda3std6ranges3__45__cpo4dataE,(_ZN34_INTERNAL_ad334a7f_4_k_cu_fb49dd714cuda3std6ranges3__45__cpo5beginE - _ZN34_INTERNAL_ad334a7f_4_k_cu_fb49dd714cuda3std6ranges3__45__cpo4dataE)
_ZN34_INTERNAL_ad334a7f_4_k_cu_fb49dd714cuda3std6ranges3__45__cpo4dataE:
	.zero		1
	.type		_ZN34_INTERNAL_ad334a7f_4_k_cu_fb49dd714cuda3std6ranges3__45__cpo5beginE,@object
	.size		_ZN34_INTERNAL_ad334a7f_4_k_cu_fb49dd714cuda3std6ranges3__45__cpo5beginE,(_ZN34_INTERNAL_ad334a7f_4_k_cu_fb49dd714cuda3std3__436_GLOBAL__N__ad334a7f_4_k_cu_fb49dd716ignoreE - _ZN34_INTERNAL_ad334a7f_4_k_cu_fb49dd714cuda3std6ranges3__45__cpo5beginE)
_ZN34_INTERNAL_ad334a7f_4_k_cu_fb49dd714cuda3std6ranges3__45__cpo5beginE:
	.zero		1
	.type		_ZN34_INTERNAL_ad334a7f_4_k_cu_fb49dd714cuda3std3__436_GLOBAL__N__ad334a7f_4_k_cu_fb49dd716ignoreE,@object
	.size		_ZN34_INTERNAL_ad334a7f_4_k_cu_fb49dd714cuda3std3__436_GLOBAL__N__ad334a7f_4_k_cu_fb49dd716ignoreE,(_ZN34_INTERNAL_ad334a7f_4_k_cu_fb49dd714cuda3std6ranges3__45__cpo4sizeE - _ZN34_INTERNAL_ad334a7f_4_k_cu_fb49dd714cuda3std3__436_GLOBAL__N__ad334a7f_4_k_cu_fb49dd716ignoreE)
_ZN34_INTERNAL_ad334a7f_4_k_cu_fb49dd714cuda3std3__436_GLOBAL__N__ad334a7f_4_k_cu_fb49dd716ignoreE:
	.zero		1
	.type		_ZN34_INTERNAL_ad334a7f_4_k_cu_fb49dd714cuda3std6ranges3__45__cpo4sizeE,@object
	.size		_ZN34_INTERNAL_ad334a7f_4_k_cu_fb49dd714cuda3std6ranges3__45__cpo4sizeE,(_ZN34_INTERNAL_ad334a7f_4_k_cu_fb49dd714cuda3std3__45__cpo5beginE - _ZN34_INTERNAL_ad334a7f_4_k_cu_fb49dd714cuda3std6ranges3__45__cpo4sizeE)
_ZN34_INTERNAL_ad334a7f_4_k_cu_fb49dd714cuda3std6ranges3__45__cpo4sizeE:
	.zero		1
	.type		_ZN34_INTERNAL_ad334a7f_4_k_cu_fb49dd714cuda3std3__45__cpo5beginE,@object
	.size		_ZN34_INTERNAL_ad334a7f_4_k_cu_fb49dd714cuda3std3__45__cpo5beginE,(_ZN34_INTERNAL_ad334a7f_4_k_cu_fb49dd714cuda3std6ranges3__45__cpo6cbeginE - _ZN34_INTERNAL_ad334a7f_4_k_cu_fb49dd714cuda3std3__45__cpo5beginE)
_ZN34_INTERNAL_ad334a7f_4_k_cu_fb49dd714cuda3std3__45__cpo5beginE:
	.zero		1
	.type		_ZN34_INTERNAL_ad334a7f_4_k_cu_fb49dd714cuda3std6ranges3__45__cpo6cbeginE,@object
	.size		_ZN34_INTERNAL_ad334a7f_4_k_cu_fb49dd714cuda3std6ranges3__45__cpo6cbeginE,(_ZN34_INTERNAL_ad334a7f_4_k_cu_fb49dd714cuda3std3__45__cpo6rbeginE - _ZN34_INTERNAL_ad334a7f_4_k_cu_fb49dd714cuda3std6ranges3__45__cpo6cbeginE)
_ZN34_INTERNAL_ad334a7f_4_k_cu_fb49dd714cuda3std6ranges3__45__cpo6cbeginE:
	.zero		1
	.type		_ZN34_INTERNAL_ad334a7f_4_k_cu_fb49dd714cuda3std3__45__cpo6rbeginE,@object
	.size		_ZN34_INTERNAL_ad334a7f_4_k_cu_fb49dd714cuda3std3__45__cpo6rbeginE,(_ZN34_INTERNAL_ad334a7f_4_k_cu_fb49dd714cuda3std6ranges3__45__cpo4nextE - _ZN34_INTERNAL_ad334a7f_4_k_cu_fb49dd714cuda3std3__45__cpo6rbeginE)
_ZN34_INTERNAL_ad334a7f_4_k_cu_fb49dd714cuda3std3__45__cpo6rbeginE:
	.zero		1
	.type		_ZN34_INTERNAL_ad334a7f_4_k_cu_fb49dd714cuda3std6ranges3__45__cpo4nextE,@object
	.size		_ZN34_INTERNAL_ad334a7f_4_k_cu_fb49dd714cuda3std6ranges3__45__cpo4nextE,(_ZN34_INTERNAL_ad334a7f_4_k_cu_fb49dd714cuda3std6ranges3__45__cpo4swapE - _ZN34_INTERNAL_ad334a7f_4_k_cu_fb49dd714cuda3std6ranges3__45__cpo4nextE)
_ZN34_INTERNAL_ad334a7f_4_k_cu_fb49dd714cuda3std6ranges3__45__cpo4nextE:
	.zero		1
	.type		_ZN34_INTERNAL_ad334a7f_4_k_cu_fb49dd714cuda3std6ranges3__45__cpo4swapE,@object
	.size		_ZN34_INTERNAL_ad334a7f_4_k_cu_fb49dd714cuda3std6ranges3__45__cpo4swapE,(_ZN34_INTERNAL_ad334a7f_4_k_cu_fb49dd714cuda3std3__420unreachable_sentinelE - _ZN34_INTERNAL_ad334a7f_4_k_cu_fb49dd714cuda3std6ranges3__45__cpo4swapE)
_ZN34_INTERNAL_ad334a7f_4_k_cu_fb49dd714cuda3std6ranges3__45__cpo4swapE:
	.zero		1
	.type		_ZN34_INTERNAL_ad334a7f_4_k_cu_fb49dd714cuda3std3__420unreachable_sentinelE,@object
	.size		_ZN34_INTERNAL_ad334a7f_4_k_cu_fb49dd714cuda3std3__420unreachable_sentinelE,(_ZN34_INTERNAL_ad334a7f_4_k_cu_fb49dd716thrust24THRUST_300001_SM_1000_NS6system6detail10sequential3seqE - _ZN34_INTERNAL_ad334a7f_4_k_cu_fb49dd714cuda3std3__420unreachable_sentinelE)
_ZN34_INTERNAL_ad334a7f_4_k_cu_fb49dd714cuda3std3__420unreachable_sentinelE:
	.zero		1
	.type		_ZN34_INTERNAL_ad334a7f_4_k_cu_fb49dd716thrust24THRUST_300001_SM_1000_NS6system6detail10sequential3seqE,@object
	.size		_ZN34_INTERNAL_ad334a7f_4_k_cu_fb49dd716thrust24THRUST_300001_SM_1000_NS6system6detail10sequential3seqE,(_ZN34_INTERNAL_ad334a7f_4_k_cu_fb49dd714cuda3std3__45__cpo4cendE - _ZN34_INTERNAL_ad334a7f_4_k_cu_fb49dd716thrust24THRUST_300001_SM_1000_NS6system6detail10sequential3seqE)
_ZN34_INTERNAL_ad334a7f_4_k_cu_fb49dd716thrust24THRUST_300001_SM_1000_NS6system6detail10sequential3seqE:
	.zero		1
	.type		_ZN34_INTERNAL_ad334a7f_4_k_cu_fb49dd714cuda3std3__45__cpo4cendE,@object
	.size		_ZN34_INTERNAL_ad334a7f_4_k_cu_fb49dd714cuda3std3__45__cpo4cendE,(_ZN34_INTERNAL_ad334a7f_4_k_cu_fb49dd714cuda3std6ranges3__45__cpo9iter_swapE - _ZN34_INTERNAL_ad334a7f_4_k_cu_fb49dd714cuda3std3__45__cpo4cendE)
_ZN34_INTERNAL_ad334a7f_4_k_cu_fb49dd714cuda3std3__45__cpo4cendE:
	.zero		1
	.type		_ZN34_INTERNAL_ad334a7f_4_k_cu_fb49dd714cuda3std6ranges3__45__cpo9iter_swapE,@object
	.size		_ZN34_INTERNAL_ad334a7f_4_k_cu_fb49dd714cuda3std6ranges3__45__cpo9iter_swapE,(_ZN34_INTERNAL_ad334a7f_4_k_cu_fb49dd714cuda3std3__45__cpo5crendE - _ZN34_INTERNAL_ad334a7f_4_k_cu_fb49dd714cuda3std6ranges3__45__cpo9iter_swapE)
_ZN34_INTERNAL_ad334a7f_4_k_cu_fb49dd714cuda3std6ranges3__45__cpo9iter_swapE:
	.zero		1
	.type		_ZN34_INTERNAL_ad334a7f_4_k_cu_fb49dd714cuda3std3__45__cpo5crendE,@object
	.size		_ZN34_INTERNAL_ad334a7f_4_k_cu_fb49dd714cuda3std3__45__cpo5crendE,(_ZN34_INTERNAL_ad334a7f_4_k_cu_fb49dd714cuda3std6ranges3__45__cpo5cdataE - _ZN34_INTERNAL_ad334a7f_4_k_cu_fb49dd714cuda3std3__45__cpo5crendE)
_ZN34_INTERNAL_ad334a7f_4_k_cu_fb49dd714cuda3std3__45__cpo5crendE:
	.zero		1
	.type		_ZN34_INTERNAL_ad334a7f_4_k_cu_fb49dd714cuda3std6ranges3__45__cpo5cdataE,@object
	.size		_ZN34_INTERNAL_ad334a7f_4_k_cu_fb49dd714cuda3std6ranges3__45__cpo5cdataE,(_ZN34_INTERNAL_ad334a7f_4_k_cu_fb49dd714cuda3std6ranges3__45__cpo3endE - _ZN34_INTERNAL_ad334a7f_4_k_cu_fb49dd714cuda3std6ranges3__45__cpo5cdataE)
_ZN34_INTERNAL_ad334a7f_4_k_cu_fb49dd714cuda3std6ranges3__45__cpo5cdataE:
	.zero		1
	.type		_ZN34_INTERNAL_ad334a7f_4_k_cu_fb49dd714cuda3std6ranges3__45__cpo3endE,@object
	.size		_ZN34_INTERNAL_ad334a7f_4_k_cu_fb49dd714cuda3std6ranges3__45__cpo3endE,(_ZN34_INTERNAL_ad334a7f_4_k_cu_fb49dd714cuda3std3__419piecewise_constructE - _ZN34_INTERNAL_ad334a7f_4_k_cu_fb49dd714cuda3std6ranges3__45__cpo3endE)
_ZN34_INTERNAL_ad334a7f_4_k_cu_fb49dd714cuda3std6ranges3__45__cpo3endE:
	.zero		1
	.type		_ZN34_INTERNAL_ad334a7f_4_k_cu_fb49dd714cuda3std3__419piecewise_constructE,@object
	.size		_ZN34_INTERNAL_ad334a7f_4_k_cu_fb49dd714cuda3std3__419piecewise_constructE,(_ZN34_INTERNAL_ad334a7f_4_k_cu_fb49dd714cuda3std6ranges3__45__cpo5ssizeE - _ZN34_INTERNAL_ad334a7f_4_k_cu_fb49dd714cuda3std3__419piecewise_constructE)
_ZN34_INTERNAL_ad334a7f_4_k_cu_fb49dd714cuda3std3__419piecewise_constructE:
	.zero		1
	.type		_ZN34_INTERNAL_ad334a7f_4_k_cu_fb49dd714cuda3std6ranges3__45__cpo5ssizeE,@object
	.size		_ZN34_INTERNAL_ad334a7f_4_k_cu_fb49dd714cuda3std6ranges3__45__cpo5ssizeE,(_ZN34_INTERNAL_ad334a7f_4_k_cu_fb49dd714cuda3std3__45__cpo3endE - _ZN34_INTERNAL_ad334a7f_4_k_cu_fb49dd714cuda3std6ranges3__45__cpo5ssizeE)
_ZN34_INTERNAL_ad334a7f_4_k_cu_fb49dd714cuda3std6ranges3__45__cpo5ssizeE:
	.zero		1
	.type		_ZN34_INTERNAL_ad334a7f_4_k_cu_fb49dd714cuda3std3__45__cpo3endE,@object
	.size		_ZN34_INTERNAL_ad334a7f_4_k_cu_fb49dd714cuda3std3__45__cpo3endE,(_ZN34_INTERNAL_ad334a7f_4_k_cu_fb49dd714cuda3std6ranges3__45__cpo4cendE - _ZN34_INTERNAL_ad334a7f_4_k_cu_fb49dd714cuda3std3__45__cpo3endE)
_ZN34_INTERNAL_ad334a7f_4_k_cu_fb49dd714cuda3std3__45__cpo3endE:
	.zero		1
	.type		_ZN34_INTERNAL_ad334a7f_4_k_cu_fb49dd714cuda3std6ranges3__45__cpo4cendE,@object
	.size		_ZN34_INTERNAL_ad334a7f_4_k_cu_fb49dd714cuda3std6ranges3__45__cpo4cendE,(_ZN34_INTERNAL_ad334a7f_4_k_cu_fb49dd714cuda3std3__45__cpo4rendE - _ZN34_INTERNAL_ad334a7f_4_k_cu_fb49dd714cuda3std6ranges3__45__cpo4cendE)
_ZN34_INTERNAL_ad334a7f_4_k_cu_fb49dd714cuda3std6ranges3__45__cpo4cendE:
	.zero		1
	.type		_ZN34_INTERNAL_ad334a7f_4_k_cu_fb49dd714cuda3std3__45__cpo4rendE,@object
	.size		_ZN34_INTERNAL_ad334a7f_4_k_cu_fb49dd714cuda3std3__45__cpo4rendE,(_ZN34_INTERNAL_ad334a7f_4_k_cu_fb49dd714cuda3std6ranges3__45__cpo4prevE - _ZN34_INTERNAL_ad334a7f_4_k_cu_fb49dd714cuda3std3__45__cpo4rendE)
_ZN34_INTERNAL_ad334a7f_4_k_cu_fb49dd714cuda3std3__45__cpo4rendE:
	.zero		1
	.type		_ZN34_INTERNAL_ad334a7f_4_k_cu_fb49dd714cuda3std6ranges3__45__cpo4prevE,@object
	.size		_ZN34_INTERNAL_ad334a7f_4_k_cu_fb49dd714cuda3std6ranges3__45__cpo4prevE,(_ZN34_INTERNAL_ad334a7f_4_k_cu_fb49dd714cuda3std6ranges3__45__cpo9iter_moveE - _ZN34_INTERNAL_ad334a7f_4_k_cu_fb49dd714cuda3std6ranges3__45__cpo4prevE)
_ZN34_INTERNAL_ad334a7f_4_k_cu_fb49dd714cuda3std6ranges3__45__cpo4prevE:
	.zero		1
	.type		_ZN34_INTERNAL_ad334a7f_4_k_cu_fb49dd714cuda3std6ranges3__45__cpo9iter_moveE,@object
	.size		_ZN34_INTERNAL_ad334a7f_4_k_cu_fb49dd714cuda3std6ranges3__45__cpo9iter_moveE,(.L_13 - _ZN34_INTERNAL_ad334a7f_4_k_cu_fb49dd714cuda3std6ranges3__45__cpo9iter_moveE)
_ZN34_INTERNAL_ad334a7f_4_k_cu_fb49dd714cuda3std6ranges3__45__cpo9iter_moveE:
	.zero		1
.L_13:


//--------------------- .nv.constant0._ZN6device22nonlin_part_saturatingEPN6thrust24THRUST_300001_SM_1000_NS7complexIdEEPKS3_S6_S3_jj --------------------------
	.section	.nv.constant0._ZN6device22nonlin_part_saturatingEPN6thrust24THRUST_300001_SM_1000_NS7complexIdEEPKS3_S6_S3_jj,"a",@progbits
	.sectionflags	@""
	.align	4
.nv.constant0._ZN6device22nonlin_part_saturatingEPN6thrust24THRUST_300001_SM_1000_NS7complexIdEEPKS3_S6_S3_jj:
	.zero		952


//--------------------- .nv.constant0._ZN6device18density_saturatingEPN6thrust24THRUST_300001_SM_1000_NS7complexIdEEPKS3_PKddjj --------------------------
	.section	.nv.constant0._ZN6device18density_saturatingEPN6thrust24THRUST_300001_SM_1000_NS7complexIdEEPKS3_PKddjj,"a",@progbits
	.sectionflags	@""
	.align	4
.nv.constant0._ZN6device18density_saturatingEPN6thrust24THRUST_300001_SM_1000_NS7complexIdEEPKS3_PKddjj:
	.zero		936


//--------------------- SYMBOLS --------------------------

	.type		.nv.reservedSmem.offset0,@object
	.size		.nv.reservedSmem.offset0,0x4
